def attn_fwd(
    Q,
    K,
    V,
    Out,
    Lse,
    sm_scale,
    stride_qz,
    stride_qh,
    stride_qm,
    stride_qk,
    stride_kz,
    stride_kh,
    stride_kn,
    stride_kk,
    stride_vz,
    stride_vh,
    stride_vn,
    stride_vk,
    stride_oz,
    stride_oh,
    stride_om,
    stride_ok,
    seqlen_q,
    seqlen_k,
    BLOCK_M: tl.constexpr,
    BLOCK_N: tl.constexpr,
    HEAD_DIM: tl.constexpr,
    CAUSAL: tl.constexpr,
):
    start_m = tl.program_id(0)
    off_hz = tl.program_id(1)
    q_off = off_hz * stride_qh
    k_off = off_hz * stride_kh
    v_off = off_hz * stride_vh
    offs_m = start_m * BLOCK_M + tl.arange(0, BLOCK_M)
    offs_d = tl.arange(0, HEAD_DIM)
    offs_n = tl.arange(0, BLOCK_N)
    q_ptrs = Q + q_off + offs_m[:, None] * stride_qm + offs_d[None, :] * stride_qk
    k_ptrs = K + k_off + offs_d[:, None] * stride_kk + offs_n[None, :] * stride_kn
    v_ptrs = V + v_off + offs_n[:, None] * stride_vn + offs_d[None, :] * stride_vk
    m_i = tl.full([BLOCK_M], float("-inf"), dtype=tl.float32)
    l_i = tl.zeros([BLOCK_M], dtype=tl.float32) + 1.0
    acc = tl.zeros([BLOCK_M, HEAD_DIM], dtype=tl.float32)
    q = tl.load(q_ptrs)
    acc, l_i, m_i = _attn_fwd_inner(
        acc,
        l_i,
        m_i,
        q,
        k_ptrs,
        v_ptrs,
        sm_scale,
        stride_kn,
        stride_vn,
        start_m,
        seqlen_k,
        BLOCK_M,
        BLOCK_N,
        HEAD_DIM,
        CAUSAL,
    )
    acc = acc / l_i[:, None]
    lse = m_i + tl.math.log2(l_i) / 1.4426950408889634
    o_ptrs = (
        Out
        + off_hz * stride_oh
        + offs_m[:, None] * stride_om
        + offs_d[None, :] * stride_ok
    )
    tl.store(o_ptrs, acc.to(Out.dtype.element_ty))
    tl.store(Lse + off_hz * seqlen_q + offs_m, lse)

# config = {"BLOCK_M": 32, "BLOCK_N": 32, "HEAD_DIM": 64, "arch": "sm_90", "causal": true, "dtype": "fp16", "num_stages": 4, "num_warps": 8}
# arch = sm_90


// ===== COMPILED SASS (sm_90a) =====

	.target	sm_90a

	.elftype	@"ET_EXEC"


//--------------------- .note.nv.tkinfo           --------------------------
	.section	.note.nv.tkinfo,"",@"SHT_NOTE"
	.sectionflags	@"SHF_NOTE_NV_TKINFO"
	.tkinfo
        /*0018*/ 	.word	0x00000002
        /*0030*/ 	.string	""
        /*0030*/ 	.string	"ptxas"
        /*0030*/ 	.string	"Cuda compilation tools, release 13.0, V13.0.88"
        /*0030*/ 	.string	"Build cuda_13.0.r13.0/compiler.36424714_0"
        /*0030*/ 	.string	"-v  -suppress-debug-info  -lineinfo  -arch sm_90a "



//--------------------- .note.nv.cuinfo           --------------------------
	.section	.note.nv.cuinfo,"",@"SHT_NOTE"
	.sectionflags	@"SHF_NOTE_NV_CUINFO"
        /*0018*/ 	.short	0x0002
        /*001a*/ 	.short	0x005a
        /*001c*/ 	.short	0x0082
	.zero		2


//--------------------- .nv.info                  --------------------------
	.section	.nv.info,"",@"SHT_CUDA_INFO"
	.align	4


	//----- nvinfo : EIATTR_REGCOUNT
	.align		4
        /*0000*/ 	.byte	0x04, 0x2f
        /*0002*/ 	.short	(.L_2 - .L_1)
	.align		4
.L_1:
        /*0004*/ 	.word	index@(attn_fwd)
        /*0008*/ 	.word	0x0000007f


	//----- nvinfo : EIATTR_FRAME_SIZE
	.align		4
.L_2:
        /*000c*/ 	.byte	0x04, 0x11
        /*000e*/ 	.short	(.L_4 - .L_3)
	.align		4
.L_3:
        /*0010*/ 	.word	index@(attn_fwd)
        /*0014*/ 	.word	0x00000000


	//----- nvinfo : EIATTR_MIN_STACK_SIZE
	.align		4
.L_4:
        /*0018*/ 	.byte	0x04, 0x12
        /*001a*/ 	.short	(.L_6 - .L_5)
	.align		4
.L_5:
        /*001c*/ 	.word	index@(attn_fwd)
        /*0020*/ 	.word	0x00000000
.L_6:


//--------------------- .nv.compat                --------------------------
	.section	.nv.compat,"",@"SHT_CUDA_COMPAT_INFO"
	.align	4
        /*0000*/ 	.byte	0x02, 0x09, 0x01, 0x00, 0x02, 0x02, 0x01, 0x00, 0x02, 0x05, 0x05, 0x00, 0x03, 0x07, 0x01, 0x01
        /*0010*/ 	.byte	0x02, 0x03, 0x00, 0x00, 0x02, 0x06, 0x01, 0x00, 0x04, 0x0b, 0x08, 0x00, 0x00, 0x00, 0x00, 0x00
        /*0020*/ 	.byte	0x00, 0x00, 0x00, 0x00


//--------------------- .nv.info.attn_fwd         --------------------------
	.section	.nv.info.attn_fwd,"",@"SHT_CUDA_INFO"
	.sectionflags	@""
	.align	4


	//----- nvinfo : EIATTR_CUDA_API_VERSION
	.align		4
        /*0000*/ 	.byte	0x04, 0x37
        /*0002*/ 	.short	(.L_8 - .L_7)
.L_7:
        /*0004*/ 	.word	0x00000082


	//----- nvinfo : EIATTR_KPARAM_INFO
	.align		4
.L_8:
        /*0008*/ 	.byte	0x04, 0x17
        /*000a*/ 	.short	(.L_10 - .L_9)
.L_9:
        /*000c*/ 	.word	0x00000000
        /*0010*/ 	.short	0x0019
        /*0012*/ 	.short	0x0080
        /*0014*/ 	.byte	0x00, 0xf4, 0x21, 0x00


	//----- nvinfo : EIATTR_KPARAM_INFO
	.align		4
.L_10:
        /*0018*/ 	.byte	0x04, 0x17
        /*001a*/ 	.short	(.L_12 - .L_11)
.L_11:
        /*001c*/ 	.word	0x00000000
        /*0020*/ 	.short	0x0018
        /*0022*/ 	.short	0x0078
        /*0024*/ 	.byte	0x00, 0xf4, 0x21, 0x00


	//----- nvinfo : EIATTR_KPARAM_INFO
	.align		4
.L_12:
        /*0028*/ 	.byte	0x04, 0x17
        /*002a*/ 	.short	(.L_14 - .L_13)
.L_13:
        /*002c*/ 	.word	0x00000000
        /*0030*/ 	.short	0x0017
        /*0032*/ 	.short	0x0070
        /*0034*/ 	.byte	0x00, 0xf0, 0x11, 0x00


	//----- nvinfo : EIATTR_KPARAM_INFO
	.align		4
.L_14:
        /*0038*/ 	.byte	0x04, 0x17
        /*003a*/ 	.short	(.L_16 - .L_15)
.L_15:
        /*003c*/ 	.word	0x00000000
        /*0040*/ 	.short	0x0016
        /*0042*/ 	.short	0x006c
        /*0044*/ 	.byte	0x00, 0xf0, 0x11, 0x00


	//----- nvinfo : EIATTR_KPARAM_INFO
	.align		4
.L_16:
        /*0048*/ 	.byte	0x04, 0x17
        /*004a*/ 	.short	(.L_18 - .L_17)
.L_17:
        /*004c*/ 	.word	0x00000000
        /*0050*/ 	.short	0x0015
        /*0052*/ 	.short	0x0068
        /*0054*/ 	.byte	0x00, 0xf0, 0x11, 0x00


	//----- nvinfo : EIATTR_KPARAM_INFO
	.align		4
.L_18:
        /*0058*/ 	.byte	0x04, 0x17
        /*005a*/ 	.short	(.L_20 - .L_19)
.L_19:
        /*005c*/ 	.word	0x00000000
        /*0060*/ 	.short	0x0014
        /*0062*/ 	.short	0x0064
        /*0064*/ 	.byte	0x00, 0xf0, 0x11, 0x00


	//----- nvinfo : EIATTR_KPARAM_INFO
	.align		4
.L_20:
        /*0068*/ 	.byte	0x04, 0x17
        /*006a*/ 	.short	(.L_22 - .L_21)
.L_21:
        /*006c*/ 	.word	0x00000000
        /*0070*/ 	.short	0x0013
        /*0072*/ 	.short	0x0060
        /*0074*/ 	.byte	0x00, 0xf0, 0x11, 0x00


	//----- nvinfo : EIATTR_KPARAM_INFO
	.align		4
.L_22:
        /*0078*/ 	.byte	0x04, 0x17
        /*007a*/ 	.short	(.L_24 - .L_23)
.L_23:
        /*007c*/ 	.word	0x00000000
        /*0080*/ 	.short	0x0012
        /*0082*/ 	.short	0x005c
        /*0084*/ 	.byte	0x00, 0xf0, 0x11, 0x00


	//----- nvinfo : EIATTR_KPARAM_INFO
	.align		4
.L_24:
        /*0088*/ 	.byte	0x04, 0x17
        /*008a*/ 	.short	(.L_26 - .L_25)
.L_25:
        /*008c*/ 	.word	0x00000000
        /*0090*/ 	.short	0x0011
        /*0092*/ 	.short	0x0058
        /*0094*/ 	.byte	0x00, 0xf0, 0x11, 0x00


	//----- nvinfo : EIATTR_KPARAM_INFO
	.align		4
.L_26:
        /*0098*/ 	.byte	0x04, 0x17
        /*009a*/ 	.short	(.L_28 - .L_27)
.L_27:
        /*009c*/ 	.word	0x00000000
        /*00a0*/ 	.short	0x0010
        /*00a2*/ 	.short	0x0054
        /*00a4*/ 	.byte	0x00, 0xf0, 0x11, 0x00


	//----- nvinfo : EIATTR_KPARAM_INFO
	.align		4
.L_28:
        /*00a8*/ 	.byte	0x04, 0x17
        /*00aa*/ 	.short	(.L_30 - .L_29)
.L_29:
        /*00ac*/ 	.word	0x00000000
        /*00b0*/ 	.short	0x000f
        /*00b2*/ 	.short	0x0050
        /*00b4*/ 	.byte	0x00, 0xf0, 0x11, 0x00


	//----- nvinfo : EIATTR_KPARAM_INFO
	.align		4
.L_30:
        /*00b8*/ 	.byte	0x04, 0x17
        /*00ba*/ 	.short	(.L_32 - .L_31)
.L_31:
        /*00bc*/ 	.word	0x00000000
        /*00c0*/ 	.short	0x000e
        /*00c2*/ 	.short	0x004c
        /*00c4*/ 	.byte	0x00, 0xf0, 0x11, 0x00


	//----- nvinfo : EIATTR_KPARAM_INFO
	.align		4
.L_32:
        /*00c8*/ 	.byte	0x04, 0x17
        /*00ca*/ 	.short	(.L_34 - .L_33)
.L_33:
        /*00cc*/ 	.word	0x00000000
        /*00d0*/ 	.short	0x000d
        /*00d2*/ 	.short	0x0048
        /*00d4*/ 	.byte	0x00, 0xf0, 0x11, 0x00


	//----- nvinfo : EIATTR_KPARAM_INFO
	.align		4
.L_34:
        /*00d8*/ 	.byte	0x04, 0x17
        /*00da*/ 	.short	(.L_36 - .L_35)
.L_35:
        /*00dc*/ 	.word	0x00000000
        /*00e0*/ 	.short	0x000c
        /*00e2*/ 	.short	0x0044
        /*00e4*/ 	.byte	0x00, 0xf0, 0x11, 0x00


	//----- nvinfo : EIATTR_KPARAM_INFO
	.align		4
.L_36:
        /*00e8*/ 	.byte	0x04, 0x17
        /*00ea*/ 	.short	(.L_38 - .L_37)
.L_37:
        /*00ec*/ 	.word	0x00000000
        /*00f0*/ 	.short	0x000b
        /*00f2*/ 	.short	0x0040
        /*00f4*/ 	.byte	0x00, 0xf0, 0x11, 0x00


	//----- nvinfo : EIATTR_KPARAM_INFO
	.align		4
.L_38:
        /*00f8*/ 	.byte	0x04, 0x17
        /*00fa*/ 	.short	(.L_40 - .L_39)
.L_39:
        /*00fc*/ 	.word	0x00000000
        /*0100*/ 	.short	0x000a
        /*0102*/ 	.short	0x003c
        /*0104*/ 	.byte	0x00, 0xf0, 0x11, 0x00


	//----- nvinfo : EIATTR_KPARAM_INFO
	.align		4
.L_40:
        /*0108*/ 	.byte	0x04, 0x17
        /*010a*/ 	.short	(.L_42 - .L_41)
.L_41:
        /*010c*/ 	.word	0x00000000
        /*0110*/ 	.short	0x0009
        /*0112*/ 	.short	0x0038
        /*0114*/ 	.byte	0x00, 0xf0, 0x11, 0x00


	//----- nvinfo : EIATTR_KPARAM_INFO
	.align		4
.L_42:
        /*0118*/ 	.byte	0x04, 0x17
        /*011a*/ 	.short	(.L_44 - .L_43)
.L_43:
        /*011c*/ 	.word	0x00000000
        /*0120*/ 	.short	0x0008
        /*0122*/ 	.short	0x0034
        /*0124*/ 	.byte	0x00, 0xf0, 0x11, 0x00


	//----- nvinfo : EIATTR_KPARAM_INFO
	.align		4
.L_44:
        /*0128*/ 	.byte	0x04, 0x17
        /*012a*/ 	.short	(.L_46 - .L_45)
.L_45:
        /*012c*/ 	.word	0x00000000
        /*0130*/ 	.short	0x0007
        /*0132*/ 	.short	0x0030
        /*0134*/ 	.byte	0x00, 0xf0, 0x11, 0x00


	//----- nvinfo : EIATTR_KPARAM_INFO
	.align		4
.L_46:
        /*0138*/ 	.byte	0x04, 0x17
        /*013a*/ 	.short	(.L_48 - .L_47)
.L_47:
        /*013c*/ 	.word	0x00000000
        /*0140*/ 	.short	0x0006
        /*0142*/ 	.short	0x002c
        /*0144*/ 	.byte	0x00, 0xf0, 0x11, 0x00


	//----- nvinfo : EIATTR_KPARAM_INFO
	.align		4
.L_48:
        /*0148*/ 	.byte	0x04, 0x17
        /*014a*/ 	.short	(.L_50 - .L_49)
.L_49:
        /*014c*/ 	.word	0x00000000
        /*0150*/ 	.short	0x0005
        /*0152*/ 	.short	0x0028
        /*0154*/ 	.byte	0x00, 0xf0, 0x11, 0x00


	//----- nvinfo : EIATTR_KPARAM_INFO
	.align		4
.L_50:
        /*0158*/ 	.byte	0x04, 0x17
        /*015a*/ 	.short	(.L_52 - .L_51)
.L_51:
        /*015c*/ 	.word	0x00000000
        /*0160*/ 	.short	0x0004
        /*0162*/ 	.short	0x0020
        /*0164*/ 	.byte	0x00, 0xf4, 0x21, 0x00


	//----- nvinfo : EIATTR_KPARAM_INFO
	.align		4
.L_52:
        /*0168*/ 	.byte	0x04, 0x17
        /*016a*/ 	.short	(.L_54 - .L_53)
.L_53:
        /*016c*/ 	.word	0x00000000
        /*0170*/ 	.short	0x0003
        /*0172*/ 	.short	0x0018
        /*0174*/ 	.byte	0x00, 0xf4, 0x21, 0x00


	//----- nvinfo : EIATTR_KPARAM_INFO
	.align		4
.L_54:
        /*0178*/ 	.byte	0x04, 0x17
        /*017a*/ 	.short	(.L_56 - .L_55)
.L_55:
        /*017c*/ 	.word	0x00000000
        /*0180*/ 	.short	0x0002
        /*0182*/ 	.short	0x0010
        /*0184*/ 	.byte	0x00, 0xf4, 0x21, 0x00


	//----- nvinfo : EIATTR_KPARAM_INFO
	.align		4
.L_56:
        /*0188*/ 	.byte	0x04, 0x17
        /*018a*/ 	.short	(.L_58 - .L_57)
.L_57:
        /*018c*/ 	.word	0x00000000
        /*0190*/ 	.short	0x0001
        /*0192*/ 	.short	0x0008
        /*0194*/ 	.byte	0x00, 0xf4, 0x21, 0x00


	//----- nvinfo : EIATTR_KPARAM_INFO
	.align		4
.L_58:
        /*0198*/ 	.byte	0x04, 0x17
        /*019a*/ 	.short	(.L_60 - .L_59)
.L_59:
        /*019c*/ 	.word	0x00000000
        /*01a0*/ 	.short	0x0000
        /*01a2*/ 	.short	0x0000
        /*01a4*/ 	.byte	0x00, 0xf4, 0x21, 0x00


	//----- nvinfo : EIATTR_SPARSE_MMA_MASK
	.align		4
.L_60:
        /*01a8*/ 	.byte	0x03, 0x50
        /*01aa*/ 	.short	0x0000


	//----- nvinfo : EIATTR_MAXREG_COUNT
	.align		4
        /*01ac*/ 	.byte	0x03, 0x1b
        /*01ae*/ 	.short	0x00ff


	//----- nvinfo : EIATTR_NUM_BARRIERS
	.align		4
        /*01b0*/ 	.byte	0x02, 0x4c
        /*01b2*/ 	.byte	0x01
	.zero		1


	//----- nvinfo : EIATTR_MERCURY_ISA_VERSION
	.align		4
        /*01b4*/ 	.byte	0x03, 0x5f
        /*01b6*/ 	.short	0x0101


	//----- nvinfo : EIATTR_COOP_GROUP_MASK_REGIDS
	.align		4
        /*01b8*/ 	.byte	0x04, 0x29
        /*01ba*/ 	.short	(.L_62 - .L_61)


	//   ....[0]....
.L_61:
        /*01bc*/ 	.word	0xffffffff


	//   ....[1]....
        /*01c0*/ 	.word	0xffffffff


	//   ....[2]....
        /*01c4*/ 	.word	0xffffffff


	//   ....[3]....
        /*01c8*/ 	.word	0xffffffff


	//   ....[4]....
        /*01cc*/ 	.word	0xffffffff


	//   ....[5]....
        /*01d0*/ 	.word	0xffffffff


	//   ....[6]....
        /*01d4*/ 	.word	0xffffffff


	//   ....[7]....
        /*01d8*/ 	.word	0xffffffff


	//   ....[8]....
        /*01dc*/ 	.word	0xffffffff


	//   ....[9]....
        /*01e0*/ 	.word	0xffffffff


	//   ....[10]....
        /*01e4*/ 	.word	0xffffffff


	//   ....[11]....
        /*01e8*/ 	.word	0xffffffff


	//   ....[12]....
        /*01ec*/ 	.word	0xffffffff


	//   ....[13]....
        /*01f0*/ 	.word	0xffffffff


	//   ....[14]....
        /*01f4*/ 	.word	0xffffffff


	//   ....[15]....
        /*01f8*/ 	.word	0xffffffff


	//   ....[16]....
        /*01fc*/ 	.word	0xffffffff


	//   ....[17]....
        /*0200*/ 	.word	0xffffffff


	//   ....[18]....
        /*0204*/ 	.word	0xffffffff


	//   ....[19]....
        /*0208*/ 	.word	0xffffffff


	//----- nvinfo : EIATTR_COOP_GROUP_INSTR_OFFSETS
	.align		4
.L_62:
        /*020c*/ 	.byte	0x04, 0x28
        /*020e*/ 	.short	(.L_64 - .L_63)


	//   ....[0]....
.L_63:
        /*0210*/ 	.word	0x00001430


	//   ....[1]....
        /*0214*/ 	.word	0x00001440


	//   ....[2]....
        /*0218*/ 	.word	0x00001450


	//   ....[3]....
        /*021c*/ 	.word	0x00001460


	//   ....[4]....
        /*0220*/ 	.word	0x000014a0


	//   ....[5]....
        /*0224*/ 	.word	0x000014c0


	//   ....[6]....
        /*0228*/ 	.word	0x000014d0


	//   ....[7]....
        /*022c*/ 	.word	0x000014e0


	//   ....[8]....
        /*0230*/ 	.word	0x000015e0


	//   ....[9]....
        /*0234*/ 	.word	0x00001600


	//   ....[10]....
        /*0238*/ 	.word	0x00001870


	//   ....[11]....
        /*023c*/ 	.word	0x00001880


	//   ....[12]....
        /*0240*/ 	.word	0x000018a0


	//   ....[13]....
        /*0244*/ 	.word	0x000018b0


	//   ....[14]....
        /*0248*/ 	.word	0x000018e0


	//   ....[15]....
        /*024c*/ 	.word	0x00001900


	//   ....[16]....
        /*0250*/ 	.word	0x00001920


	//   ....[17]....
        /*0254*/ 	.word	0x00001930


	//   ....[18]....
        /*0258*/ 	.word	0x000019f0


	//   ....[19]....
        /*025c*/ 	.word	0x00001a10


	//----- nvinfo : EIATTR_EXIT_INSTR_OFFSETS
	.align		4
.L_64:
        /*0260*/ 	.byte	0x04, 0x1c
        /*0262*/ 	.short	(.L_66 - .L_65)


	//   ....[0]....
.L_65:
        /*0264*/ 	.word	0x00002f30


	//   ....[1]....
        /*0268*/ 	.word	0x00002f60


	//----- nvinfo : EIATTR_REQNTID
	.align		4
.L_66:
        /*026c*/ 	.byte	0x04, 0x10
        /*026e*/ 	.short	(.L_68 - .L_67)
.L_67:
        /*0270*/ 	.word	0x00000100
        /*0274*/ 	.word	0x00000001
        /*0278*/ 	.word	0x00000001


	//----- nvinfo : EIATTR_CBANK_PARAM_SIZE
	.align		4
.L_68:
        /*027c*/ 	.byte	0x03, 0x19
        /*027e*/ 	.short	0x0088


	//----- nvinfo : EIATTR_PARAM_CBANK
	.align		4
        /*0280*/ 	.byte	0x04, 0x0a
        /*0282*/ 	.short	(.L_70 - .L_69)
	.align		4
.L_69:
        /*0284*/ 	.word	index@(.nv.constant0.attn_fwd)
        /*0288*/ 	.short	0x0210
        /*028a*/ 	.short	0x0088


	//----- nvinfo : EIATTR_SW_WAR
	.align		4
.L_70:
        /*028c*/ 	.byte	0x04, 0x36
        /*028e*/ 	.short	(.L_72 - .L_71)
.L_71:
        /*0290*/ 	.word	0x00000008
.L_72:


//--------------------- .nv.callgraph             --------------------------
	.section	.nv.callgraph,"",@"SHT_CUDA_CALLGRAPH"
	.align	4
	.sectionentsize	8
	.align		4
        /*0000*/ 	.word	0x00000000
	.align		4
        /*0004*/ 	.word	0xffffffff
	.align		4
        /*0008*/ 	.word	0x00000000
	.align		4
        /*000c*/ 	.word	0xfffffffe
	.align		4
        /*0010*/ 	.word	0x00000000
	.align		4
        /*0014*/ 	.word	0xfffffffd
	.align		4
        /*0018*/ 	.word	0x00000000
	.align		4
        /*001c*/ 	.word	0xfffffffc


//--------------------- .nv.constant4             --------------------------
	.section	.nv.constant4,"a",@progbits
	.align	8
	.align		8
.nv.constant4:
        /*0000*/ 	.dword	_$_str


//--------------------- .text.attn_fwd            --------------------------
	.section	.text.attn_fwd,"ax",@progbits
	.align	128
        .global         attn_fwd
        .type           attn_fwd,@function
        .size           attn_fwd,(.L_x_3 - attn_fwd)
        .other          attn_fwd,@"STO_CUDA_ENTRY STV_DEFAULT"
attn_fwd:
.text.attn_fwd:
[----:B------:R-:W-:Y:S01]  /*0000*/  LDC R1, c[0x0][0x28] ;  /* 0x00000a00ff017b82 */ /* 0x000fe20000000800 */
[----:B------:R-:W0:Y:S07]  /*0010*/  S2R R67, SR_CTAID.X ;  /* 0x0000000000437919 */ /* 0x000e2e0000002500 */
[----:B------:R-:W1:Y:S01]  /*0020*/  S2UR UR7, SR_CTAID.Y ;  /* 0x00000000000779c3 */ /* 0x000e620000002600 */
[----:B------:R-:W-:Y:S01]  /*0030*/  ULDC.64 UR4, c[0x0][0x240] ;  /* 0x0000900000047ab9 */ /* 0x000fe20000000a00 */
[----:B------:R-:W-:Y:S01]  /*0040*/  ULDC.64 UR10, c[0x0][0x208] ;  /* 0x00008200000a7ab9 */ /* 0x000fe20000000a00 */
[----:B------:R-:W2:Y:S05]  /*0050*/  S2R R0, SR_TID.X ;  /* 0x0000000000007919 */ /* 0x000eaa0000002100 */
[----:B------:R-:W3:Y:S08]  /*0060*/  LDC R16, c[0x0][0x248] ;  /* 0x00009200ff107b82 */ /* 0x000ef00000000800 */
[----:B------:R-:W4:Y:S01]  /*0070*/  LDC.64 R18, c[0x0][0x210] ;  /* 0x00008400ff127b82 */ /* 0x000f220000000a00 */
[----:B-1----:R-:W-:-:S04]  /*0080*/  UIMAD UR4, UR7, UR4, URZ ;  /* 0x00000004070472a4 */ /* 0x002fc8000f8e023f */
[----:B------:R-:W-:Y:S01]  /*0090*/  USHF.L.U32 UR6, UR4, 0x1, URZ ;  /* 0x0000000104067899 */ /* 0x000fe2000800063f */
[----:B0-----:R-:W-:Y:S01]  /*00a0*/  IMAD.SHL.U32 R67, R67, 0x20, RZ ;  /* 0x0000002043437824 */ /* 0x001fe200078e00ff */
[----:B--2---:R-:W-:-:S04]  /*00b0*/  SHF.R.U32.HI R5, RZ, 0x5, R0 ;  /* 0x00000005ff057819 */ /* 0x004fc80000011600 */
[----:B------:R-:W-:Y:S02]  /*00c0*/  LOP3.LUT R76, R67, 0x1f, R0, 0xf8, !PT ;  /* 0x0000001f434c7812 */ /* 0x000fe400078ef800 */
[----:B------:R-:W-:-:S03]  /*00d0*/  SGXT.U32 R5, R5, 0x3 ;  /* 0x000000030505781a */ /* 0x000fc60000000000 */
[----:B------:R-:W-:Y:S01]  /*00e0*/  IMAD R2, R76, UR5, RZ ;  /* 0x000000054c027c24 */ /* 0x000fe2000f8e02ff */
[----:B------:R-:W-:Y:S01]  /*00f0*/  UIMAD.WIDE UR4, UR4, 0x2, URZ ;  /* 0x00000002040478a5 */ /* 0x000fe2000f8e023f */
[----:B---3--:R-:W-:Y:S02]  /*0100*/  IMAD R4, R5, R16, RZ ;  /* 0x0000001005047224 */ /* 0x008fe400078e02ff */
[C---:B------:R-:W-:Y:S02]  /*0110*/  IMAD.SHL.U32 R3, R2.reuse, 0x2, RZ ;  /* 0x0000000202037824 */ /* 0x040fe400078e00ff */
[----:B------:R-:W-:-:S03]  /*0120*/  IMAD.HI R2, R2, 0x2, RZ ;  /* 0x0000000202027827 */ /* 0x000fc600078e02ff */
[----:B----4-:R-:W-:Y:S01]  /*0130*/  IADD3 R17, P0, P1, R3, UR6, R18 ;  /* 0x0000000603117c10 */ /* 0x010fe2000f91e012 */
[----:B------:R-:W-:-:S03]  /*0140*/  IMAD R7, R16, 0x8, R4 ;  /* 0x0000000810077824 */ /* 0x000fc600078e0204 */
[----:B------:R-:W-:Y:S01]  /*0150*/  IADD3.X R19, R2, UR5, R19, P0, P1 ;  /* 0x0000000502137c10 */ /* 0x000fe200087e2413 */
[----:B------:R-:W-:Y:S01]  /*0160*/  IMAD R9, R16, 0x8, R7 ;  /* 0x0000000810097824 */ /* 0x000fe200078e0207 */
[CC--:B------:R-:W-:Y:S02]  /*0170*/  LEA R2, P0, R4.reuse, R17.reuse, 0x1 ;  /* 0x0000001104027211 */ /* 0x0c0fe400078008ff */
[----:B------:R-:W-:Y:S02]  /*0180*/  LEA R6, P1, R7, R17, 0x1 ;  /* 0x0000001107067211 */ /* 0x000fe400078208ff */
[----:B------:R-:W-:Y:S02]  /*0190*/  LEA.HI.X.SX32 R3, R4, R19, 0x1, P0 ;  /* 0x0000001304037211 */ /* 0x000fe400000f0eff */
[C---:B------:R-:W-:Y:S02]  /*01a0*/  LEA R8, P0, R9.reuse, R17, 0x1 ;  /* 0x0000001109087211 */ /* 0x040fe400078008ff */
[----:B------:R-:W-:Y:S01]  /*01b0*/  LEA R4, R16, R9, 0x3 ;  /* 0x0000000910047211 */ /* 0x000fe200078e18ff */
[----:B------:R0:W2:Y:S01]  /*01c0*/  LDG.E.U16 R18, desc[UR10][R2.64] ;  /* 0x0000000a02127981 */ /* 0x0000a2000c1e1500 */
[----:B------:R-:W-:-:S02]  /*01d0*/  LEA.HI.X.SX32 R9, R9, R19, 0x1, P0 ;  /* 0x0000001309097211 */ /* 0x000fc400000f0eff */
[----:B------:R-:W-:Y:S01]  /*01e0*/  LEA R10, P0, R4, R17, 0x1 ;  /* 0x00000011040a7211 */ /* 0x000fe200078008ff */
[----:B------:R-:W-:Y:S01]  /*01f0*/  IMAD R13, R16, 0x8, R4 ;  /* 0x00000008100d7824 */ /* 0x000fe200078e0204 */
[-C--:B------:R-:W-:Y:S01]  /*0200*/  LEA.HI.X.SX32 R7, R7, R19.reuse, 0x1, P1 ;  /* 0x0000001307077211 */ /* 0x080fe200008f0eff */
[----:B------:R-:W3:Y:S01]  /*0210*/  LDG.E.U16 R22, desc[UR10][R8.64] ;  /* 0x0000000a08167981 */ /* 0x000ee2000c1e1500 */
[----:B------:R-:W-:Y:S01]  /*0220*/  LEA.HI.X.SX32 R11, R4, R19, 0x1, P0 ;  /* 0x00000013040b7211 */ /* 0x000fe200000f0eff */
[C---:B------:R-:W-:Y:S01]  /*0230*/  IMAD R4, R16.reuse, 0x8, R13 ;  /* 0x0000000810047824 */ /* 0x040fe200078e020d */
[C---:B------:R-:W-:Y:S01]  /*0240*/  LEA R12, P0, R13.reuse, R17, 0x1 ;  /* 0x000000110d0c7211 */ /* 0x040fe200078008ff */
[----:B------:R1:W4:Y:S02]  /*0250*/  LDG.E.U16 R20, desc[UR10][R6.64] ;  /* 0x0000000a06147981 */ /* 0x000324000c1e1500 */
[----:B------:R-:W-:Y:S01]  /*0260*/  IMAD R15, R16, 0x8, R4 ;  /* 0x00000008100f7824 */ /* 0x000fe200078e0204 */
[----:B------:R-:W-:Y:S01]  /*0270*/  LEA.HI.X.SX32 R13, R13, R19, 0x1, P0 ;  /* 0x000000130d0d7211 */ /* 0x000fe200000f0eff */
[----:B------:R5:W4:Y:S01]  /*0280*/  LDG.E.U16 R10, desc[UR10][R10.64] ;  /* 0x0000000a0a0a7981 */ /* 0x000b22000c1e1500 */
[-C--:B0-----:R-:W-:Y:S01]  /*0290*/  LEA R2, P0, R4, R17.reuse, 0x1 ;  /* 0x0000001104027211 */ /* 0x081fe200078008ff */
[----:B------:R-:W-:Y:S01]  /*02a0*/  IMAD R16, R16, 0x8, R15 ;  /* 0x0000000810107824 */ /* 0x000fe200078e020f */
[----:B------:R-:W-:Y:S01]  /*02b0*/  LEA R14, P1, R15, R17, 0x1 ;  /* 0x000000110f0e7211 */ /* 0x000fe200078208ff */
[----:B------:R-:W4:Y:S01]  /*02c0*/  LDG.E.U16 R12, desc[UR10][R12.64] ;  /* 0x0000000a0c0c7981 */ /* 0x000f22000c1e1500 */
[----:B------:R-:W-:-:S02]  /*02d0*/  LEA.HI.X.SX32 R3, R4, R19, 0x1, P0 ;  /* 0x0000001304037211 */ /* 0x000fc400000f0eff */
[C---:B-1----:R-:W-:Y:S02]  /*02e0*/  LEA R6, P0, R16.reuse, R17, 0x1 ;  /* 0x0000001110067211 */ /* 0x042fe400078008ff */
[-C--:B------:R-:W-:Y:S02]  /*02f0*/  LEA.HI.X.SX32 R15, R15, R19.reuse, 0x1, P1 ;  /* 0x000000130f0f7211 */ /* 0x080fe400008f0eff */
[----:B------:R-:W-:Y:S02]  /*0300*/  LEA.HI.X.SX32 R7, R16, R19, 0x1, P0 ;  /* 0x0000001310077211 */ /* 0x000fe400000f0eff */
[----:B------:R0:W4:Y:S04]  /*0310*/  LDG.E.U16 R16, desc[UR10][R2.64] ;  /* 0x0000000a02107981 */ /* 0x000128000c1e1500 */
[----:B------:R-:W4:Y:S04]  /*0320*/  LDG.E.U16 R14, desc[UR10][R14.64] ;  /* 0x0000000a0e0e7981 */ /* 0x000f28000c1e1500 */
[----:B------:R1:W4:Y:S01]  /*0330*/  LDG.E.U16 R6, desc[UR10][R6.64] ;  /* 0x0000000a06067981 */ /* 0x000322000c1e1500 */
[----:B------:R-:W1:Y:S01]  /*0340*/  S2UR UR6, SR_CgaCtaId ;  /* 0x00000000000679c3 */ /* 0x000e620000008800 */
[----:B------:R-:W-:Y:S01]  /*0350*/  VIADD R74, R67, 0x20 ;  /* 0x00000020434a7836 */ /* 0x000fe20000000000 */
[----:B------:R-:W-:Y:S01]  /*0360*/  LOP3.LUT R4, R0, 0xc0, RZ, 0xc0, !PT ;  /* 0x000000c000047812 */ /* 0x000fe200078ec0ff */
[----:B------:R-:W-:Y:S01]  /*0370*/  UMOV UR4, 0x400 ;  /* 0x0000040000047882 */ /* 0x000fe20000000000 */
[----:B-----5:R-:W-:-:S02]  /*0380*/  SHF.R.U32.HI R11, RZ, 0x4, R0 ;  /* 0x00000004ff0b7819 */ /* 0x020fc40000011600 */
[----:B------:R-:W-:Y:S02]  /*0390*/  ISETP.GE.AND P0, PT, R74, 0x1, PT ;  /* 0x000000014a00780c */ /* 0x000fe40003f06270 */
[C---:B------:R-:W-:Y:S02]  /*03a0*/  LOP3.LUT R17, R0.reuse, 0x3f, RZ, 0xc0, !PT ;  /* 0x0000003f00117812 */ /* 0x040fe400078ec0ff */
[C---:B0-----:R-:W-:Y:S02]  /*03b0*/  LOP3.LUT R2, R0.reuse, 0x18, RZ, 0xc0, !PT ;  /* 0x0000001800027812 */ /* 0x041fe400078ec0ff */
[C---:B------:R-:W-:Y:S02]  /*03c0*/  SHF.L.U32 R9, R0.reuse, 0x1, RZ ;  /* 0x0000000100097819 */ /* 0x040fe400000006ff */
[----:B------:R-:W-:Y:S02]  /*03d0*/  SHF.R.U32.HI R4, RZ, 0x2, R4 ;  /* 0x00000002ff047819 */ /* 0x000fe40000011604 */
[----:B------:R-:W-:-:S02]  /*03e0*/  LOP3.LUT R8, R0, 0x3, RZ, 0xc0, !PT ;  /* 0x0000000300087812 */ /* 0x000fc400078ec0ff */
[----:B------:R-:W-:Y:S02]  /*03f0*/  LOP3.LUT R13, R0, 0xc0, RZ, 0xc0, !PT ;  /* 0x000000c0000d7812 */ /* 0x000fe400078ec0ff */
[----:B------:R-:W-:Y:S01]  /*0400*/  LOP3.LUT R3, R11, 0x2, RZ, 0xc0, !PT ;  /* 0x000000020b037812 */ /* 0x000fe200078ec0ff */
[----:B------:R-:W-:Y:S01]  /*0410*/  IMAD R11, R2, 0x20, R17 ;  /* 0x00000020020b7824 */ /* 0x000fe200078e0211 */
[----:B-1----:R-:W-:Y:S01]  /*0420*/  ULEA UR6, UR6, UR4, 0x18 ;  /* 0x0000000406067291 */ /* 0x002fe2000f8ec03f */
[----:B------:R-:W-:Y:S01]  /*0430*/  LOP3.LUT R75, R4, 0x1fe, R9, 0x78, !PT ;  /* 0x000001fe044b7812 */ /* 0x000fe200078e7809 */
[--C-:B------:R-:W-:Y:S01]  /*0440*/  IMAD R24, R8, 0x8, R13.reuse ;  /* 0x0000000808187824 */ /* 0x100fe200078e020d */
[----:B------:R-:W-:Y:S01]  /*0450*/  SHF.R.U32.HI R7, RZ, 0x1, R13 ;  /* 0x00000001ff077819 */ /* 0x000fe2000001160d */
[----:B------:R-:W-:Y:S01]  /*0460*/  IMAD.SHL.U32 R4, R11, 0x4, RZ ;  /* 0x000000040b047824 */ /* 0x000fe200078e00ff */
[----:B------:R-:W-:Y:S01]  /*0470*/  LOP3.LUT R77, R0, 0xff, RZ, 0xc0, !PT ;  /* 0x000000ff004d7812 */ /* 0x000fe200078ec0ff */
[----:B------:R-:W-:Y:S01]  /*0480*/  IMAD.U32 R3, R24, 0x4, R3 ;  /* 0x0000000418037824 */ /* 0x000fe200078e0003 */
[----:B------:R-:W-:Y:S01]  /*0490*/  MOV R73, 0x3f800000 ;  /* 0x3f80000000497802 */ /* 0x000fe20000000f00 */
[----:B------:R-:W-:Y:S01]  /*04a0*/  IMAD.MOV.U32 R55, RZ, RZ, -0x800000 ;  /* 0xff800000ff377424 */ /* 0x000fe200078e00ff */
[----:B------:R-:W-:Y:S01]  /*04b0*/  LOP3.LUT R4, R4, R7, RZ, 0x3c, !PT ;  /* 0x0000000704047212 */ /* 0x000fe200078e3cff */
[----:B------:R-:W-:Y:S01]  /*04c0*/  IMAD.MOV.U32 R54, RZ, RZ, -0x800000 ;  /* 0xff800000ff367424 */ /* 0x000fe200078e00ff */
[----:B------:R-:W-:Y:S01]  /*04d0*/  MOV R72, 0x3f800000 ;  /* 0x3f80000000487802 */ /* 0x000fe20000000f00 */
[----:B------:R-:W-:Y:S01]  /*04e0*/  IMAD.MOV.U32 R53, RZ, RZ, -0x800000 ;  /* 0xff800000ff357424 */ /* 0x000fe200078e00ff */
[----:B------:R-:W-:Y:S01]  /*04f0*/  CS2R R28, SRZ ;  /* 0x00000000001c7805 */ /* 0x000fe2000001ff00 */
[----:B------:R-:W-:Y:S01]  /*0500*/  IMAD.MOV.U32 R52, RZ, RZ, -0x800000 ;  /* 0xff800000ff347424 */ /* 0x000fe200078e00ff */
[----:B------:R-:W-:Y:S01]  /*0510*/  CS2R R30, SRZ ;  /* 0x00000000001e7805 */ /* 0x000fe2000001ff00 */
[----:B------:R-:W-:Y:S01]  /*0520*/  IMAD.MOV.U32 R71, RZ, RZ, 0x3f800000 ;  /* 0x3f800000ff477424 */ /* 0x000fe200078e00ff */
[----:B------:R-:W-:Y:S01]  /*0530*/  ISETP.GE.U32.AND P5, PT, R77, 0x20, PT ;  /* 0x000000204d00780c */ /* 0x000fe20003fa6070 */
[----:B------:R-:W-:Y:S01]  /*0540*/  IMAD.MOV.U32 R70, RZ, RZ, 0x3f800000 ;  /* 0x3f800000ff467424 */ /* 0x000fe200078e00ff */
[----:B------:R-:W-:-:S02]  /*0550*/  CS2R R24, SRZ ;  /* 0x0000000000187805 */ /* 0x000fc4000001ff00 */
[----:B------:R-:W-:Y:S02]  /*0560*/  CS2R R26, SRZ ;  /* 0x00000000001a7805 */ /* 0x000fe4000001ff00 */
[C---:B------:R-:W-:Y:S01]  /*0570*/  LOP3.LUT R78, R0.reuse, 0x1c, RZ, 0xc0, !PT ;  /* 0x0000001c004e7812 */ /* 0x040fe200078ec0ff */
[----:B--2---:R-:W-:Y:S04]  /*0580*/  STS.U16 [R75+UR6], R18 ;  /* 0x000000124b007988 */ /* 0x004fe80008000406 */
[----:B---3--:R-:W-:Y:S04]  /*0590*/  STS.U16 [R75+UR6+0x400], R22 ;  /* 0x000400164b007988 */ /* 0x008fe80008000406 */
[----:B----4-:R-:W-:Y:S04]  /*05a0*/  STS.U16 [R75+UR6+0x200], R20 ;  /* 0x000200144b007988 */ /* 0x010fe80008000406 */
[----:B------:R-:W-:Y:S04]  /*05b0*/  STS.U16 [R75+UR6+0x600], R10 ;  /* 0x0006000a4b007988 */ /* 0x000fe80008000406 */
[----:B------:R-:W-:Y:S04]  /*05c0*/  STS.U16 [R75+UR6+0x800], R12 ;  /* 0x0008000c4b007988 */ /* 0x000fe80008000406 */
[----:B------:R-:W-:Y:S04]  /*05d0*/  STS.U16 [R75+UR6+0xa00], R16 ;  /* 0x000a00104b007988 */ /* 0x000fe80008000406 */
[----:B------:R0:W-:Y:S04]  /*05e0*/  STS.U16 [R75+UR6+0xc00], R14 ;  /* 0x000c000e4b007988 */ /* 0x0001e80008000406 */
[----:B------:R1:W-:Y:S01]  /*05f0*/  STS.U16 [R75+UR6+0xe00], R6 ;  /* 0x000e00064b007988 */ /* 0x0003e20008000406 */
[C---:B0-----:R-:W-:Y:S01]  /*0600*/  LOP3.LUT R14, R0.reuse, 0x3f, RZ, 0xc0, !PT ;  /* 0x0000003f000e7812 */ /* 0x041fe200078ec0ff */
[----:B-1----:R-:W-:Y:S01]  /*0610*/  IMAD.SHL.U32 R6, R0, 0x10, RZ ;  /* 0x0000001000067824 */ /* 0x002fe200078e00ff */
[----:B------:R-:W-:Y:S06]  /*0620*/  @!P0 BRA `(.L_x_0) ;  /* 0x0000001800508947 */ /* 0x000fec0003800000 */
[----:B------:R-:W0:Y:S01]  /*0630*/  LDC.64 R12, c[0x0][0x250] ;  /* 0x00009400ff0c7b82 */ /* 0x000e220000000a00 */
[----:B------:R-:W-:Y:S01]  /*0640*/  IMAD.SHL.U32 R16, R0, 0x8, RZ ;  /* 0x0000000800107824 */ /* 0x000fe200078e00ff */
[----:B------:R-:W-:Y:S01]  /*0650*/  SHF.L.U32 R7, R8, 0x1, RZ ;  /* 0x0000000108077819 */ /* 0x000fe200000006ff */
[C---:B------:R-:W-:Y:S01]  /*0660*/  IMAD.SHL.U32 R20, R0.reuse, 0x40, RZ ;  /* 0x0000004000147824 */ /* 0x040fe200078e00ff */
[C---:B------:R-:W-:Y:S01]  /*0670*/  LOP3.LUT R15, R0.reuse, 0x7, RZ, 0xc0, !PT ;  /* 0x00000007000f7812 */ /* 0x040fe200078ec0ff */
[----:B------:R-:W-:Y:S01]  /*0680*/  ULDC.64 UR4, c[0x0][0x260] ;  /* 0x0000980000047ab9 */ /* 0x000fe20000000a00 */
[----:B------:R-:W-:Y:S01]  /*0690*/  LOP3.LUT R10, R0, 0x60, RZ, 0xc0, !PT ;  /* 0x00000060000a7812 */ /* 0x000fe200078ec0ff */
[----:B------:R-:W-:Y:S01]  /*06a0*/  ULDC.64 UR8, c[0x0][0x218] ;  /* 0x0000860000087ab9 */ /* 0x000fe20000000a00 */
[----:B------:R-:W-:Y:S01]  /*06b0*/  LOP3.LUT R17, R16, 0x30, RZ, 0xc0, !PT ;  /* 0x0000003010117812 */ /* 0x000fe200078ec0ff */
[----:B------:R-:W-:Y:S01]  /*06c0*/  IMAD.SHL.U32 R16, R15, 0x40, RZ ;  /* 0x000000400f107824 */ /* 0x000fe200078e00ff */
[C---:B------:R-:W-:Y:S01]  /*06d0*/  LEA.HI R7, R10.reuse, R7, RZ, 0x1e ;  /* 0x000000070a077211 */ /* 0x040fe200078ff0ff */
[----:B------:R-:W1:Y:S01]  /*06e0*/  LDC R30, c[0x0][0x268] ;  /* 0x00009a00ff1e7b82 */ /* 0x000e620000000800 */
[----:B------:R-:W-:Y:S01]  /*06f0*/  SHF.R.U32.HI R18, RZ, 0x1, R10 ;  /* 0x00000001ff127819 */ /* 0x000fe2000001160a */
[----:B------:R-:W-:Y:S01]  /*0700*/  IMAD R10, R10, 0x2, R15 ;  /* 0x000000020a0a7824 */ /* 0x000fe200078e020f */
[----:B------:R-:W-:Y:S01]  /*0710*/  SHF.R.U32.HI R22, RZ, 0x6, R0 ;  /* 0x00000006ff167819 */ /* 0x000fe20000011600 */
[----:B------:R-:W-:Y:S01]  /*0720*/  UIMAD UR4, UR7, UR4, URZ ;  /* 0x00000004070472a4 */ /* 0x000fe2000f8e023f */
[----:B------:R-:W-:Y:S01]  /*0730*/  ISETP.NE.U32.AND P0, PT, R8, RZ, PT ;  /* 0x000000ff0800720c */ /* 0x000fe20003f05070 */
[----:B------:R-:W-:Y:S01]  /*0740*/  IMAD.MOV.U32 R73, RZ, RZ, 0x3f800000 ;  /* 0x3f800000ff497424 */ /* 0x000fe200078e00ff */
[C---:B------:R-:W-:Y:S01]  /*0750*/  LOP3.LUT R19, R17.reuse, R18, RZ, 0x3c, !PT ;  /* 0x0000001211137212 */ /* 0x040fe200078e3cff */
[----:B------:R-:W-:Y:S01]  /*0760*/  IMAD.SHL.U32 R18, R10, 0x10, RZ ;  /* 0x000000100a127824 */ /* 0x000fe200078e00ff */
[----:B------:R-:W-:Y:S01]  /*0770*/  LOP3.LUT R8, R0, 0xe0, RZ, 0xc0, !PT ;  /* 0x000000e000087812 */ /* 0x000fe200078ec0ff */
[----:B------:R-:W2:Y:S01]  /*0780*/  LDC.64 R84, c[0x0][0x220] ;  /* 0x00008800ff547b82 */ /* 0x000ea20000000a00 */
[----:B------:R-:W-:Y:S01]  /*0790*/  SGXT.U32 R10, R22, 0x2 ;  /* 0x00000002160a781a */ /* 0x000fe20000000000 */
[----:B------:R-:W-:Y:S01]  /*07a0*/  IMAD.MOV.U32 R82, RZ, RZ, -0x800000 ;  /* 0xff800000ff527424 */ /* 0x000fe200078e00ff */
[----:B------:R-:W-:Y:S01]  /*07b0*/  LOP3.LUT R21, R17, 0x3c0, R20, 0xf8, !PT ;  /* 0x000003c011157812 */ /* 0x000fe200078ef814 */
[----:B0-----:R-:W-:Y:S01]  /*07c0*/  IMAD R12, R12, UR7, RZ ;  /* 0x000000070c0c7c24 */ /* 0x001fe2000f8e02ff */
[-C--:B------:R-:W-:Y:S01]  /*07d0*/  LEA R24, R8, R17.reuse, 0x4 ;  /* 0x0000001108187211 */ /* 0x080fe200078e20ff */
[----:B------:R-:W-:Y:S01]  /*07e0*/  IMAD.MOV.U32 R81, RZ, RZ, -0x800000 ;  /* 0xff800000ff517424 */ /* 0x000fe200078e00ff */
[----:B------:R-:W-:Y:S01]  /*07f0*/  LOP3.LUT R8, R16, R17, RZ, 0xfc, !PT ;  /* 0x0000001110087212 */ /* 0x000fe200078efcff */
[----:B------:R-:W-:Y:S01]  /*0800*/  IMAD.MOV.U32 R80, RZ, RZ, -0x800000 ;  /* 0xff800000ff507424 */ /* 0x000fe200078e00ff */
[--C-:B------:R-:W-:Y:S01]  /*0810*/  LOP3.LUT R20, R18, 0x30, R9.reuse, 0x78, !PT ;  /* 0x0000003012147812 */ /* 0x100fe200078e7809 */
[----:B------:R-:W-:Y:S01]  /*0820*/  IMAD R18, R10, R13, RZ ;  /* 0x0000000d0a127224 */ /* 0x000fe200078e02ff */
[----:B------:R-:W-:Y:S01]  /*0830*/  LOP3.LUT R11, R0, 0x1f, RZ, 0xc0, !PT ;  /* 0x0000001f000b7812 */ /* 0x000fe200078ec0ff */
[----:B------:R-:W-:Y:S01]  /*0840*/  IMAD.MOV.U32 R72, RZ, RZ, 0x3f800000 ;  /* 0x3f800000ff487424 */ /* 0x000fe200078e00ff */
[--C-:B------:R-:W-:Y:S01]  /*0850*/  LOP3.LUT R28, R8, 0x10, R9.reuse, 0x78, !PT ;  /* 0x00000010081c7812 */ /* 0x100fe200078e7809 */
[----:B-1----:R-:W-:Y:S01]  /*0860*/  IMAD R5, R5, R30, RZ ;  /* 0x0000001e05057224 */ /* 0x002fe200078e02ff */
[----:B------:R-:W-:Y:S01]  /*0870*/  LOP3.LUT R17, R24, 0x30, R9, 0x78, !PT ;  /* 0x0000003018117812 */ /* 0x000fe200078e7809 */
[----:B------:R-:W-:Y:S01]  /*0880*/  IMAD R9, R15, 0x80, R20 ;  /* 0x000000800f097824 */ /* 0x000fe200078e0214 */
[----:B------:R-:W-:Y:S01]  /*0890*/  LEA R22, R11, UR6, 0x6 ;  /* 0x000000060b167c11 */ /* 0x000fe2000f8e30ff */
[----:B------:R-:W-:Y:S01]  /*08a0*/  IMAD.MOV.U32 R71, RZ, RZ, 0x3f800000 ;  /* 0x3f800000ff477424 */ /* 0x000fe200078e00ff */
[----:B------:R-:W-:Y:S01]  /*08b0*/  LEA R20, R13, R18, 0x2 ;  /* 0x000000120d147211 */ /* 0x000fe200078e10ff */
[----:B------:R-:W-:Y:S01]  /*08c0*/  IMAD.MOV.U32 R70, RZ, RZ, 0x3f800000 ;  /* 0x3f800000ff467424 */ /* 0x000fe200078e00ff */
[----:B------:R-:W-:Y:S01]  /*08d0*/  IADD3 R10, R17, UR6, R16 ;  /* 0x00000006110a7c10 */ /* 0x000fe2000fffe010 */
[----:B------:R-:W-:Y:S01]  /*08e0*/  IMAD.IADD R8, R19, 0x1, R22 ;  /* 0x0000000113087824 */ /* 0x000fe200078e0216 */
[----:B------:R-:W-:Y:S01]  /*08f0*/  LOP3.LUT R23, R0, 0x10, RZ, 0xc0, !PT ;  /* 0x0000001000177812 */ /* 0x000fe200078ec0ff */
[----:B------:R-:W-:Y:S01]  /*0900*/  IMAD R17, R11, UR5, RZ ;  /* 0x000000050b117c24 */ /* 0x000fe2000f8e02ff */
[----:B------:R-:W-:Y:S01]  /*0910*/  ULDC UR5, c[0x0][0x258] ;  /* 0x0000960000057ab9 */ /* 0x000fe20000000800 */
[----:B------:R-:W-:Y:S01]  /*0920*/  IMAD R22, R13, 0x4, R20 ;  /* 0x000000040d167824 */ /* 0x000fe200078e0214 */
[----:B------:R-:W-:Y:S01]  /*0930*/  LOP3.LUT R21, R21, 0x10, R0, 0x78, !PT ;  /* 0x0000001015157812 */ /* 0x000fe200078e7800 */
[----:B------:R-:W-:Y:S01]  /*0940*/  IMAD R14, R14, UR5, RZ ;  /* 0x000000050e0e7c24 */ /* 0x000fe2000f8e02ff */
[----:B------:R-:W-:Y:S01]  /*0950*/  USHF.L.U32 UR5, UR4, 0x1, URZ ;  /* 0x0000000104057899 */ /* 0x000fe2000800063f */
[C---:B------:R-:W-:Y:S01]  /*0960*/  IMAD R24, R13.reuse, 0x4, R22 ;  /* 0x000000040d187824 */ /* 0x040fe200078e0216 */
[----:B------:R-:W-:Y:S01]  /*0970*/  LEA.HI R66, R78, R67, RZ, 0x1e ;  /* 0x000000434e427211 */ /* 0x000fe200078ff0ff */
[----:B------:R-:W-:Y:S01]  /*0980*/  IMAD.SHL.U32 R11, R12, 0x2, RZ ;  /* 0x000000020c0b7824 */ /* 0x000fe200078e00ff */
[C---:B------:R-:W-:Y:S01]  /*0990*/  SHF.L.U32 R16, R14.reuse, 0x1, RZ ;  /* 0x000000010e107819 */ /* 0x040fe200000006ff */
[----:B------:R-:W-:Y:S01]  /*09a0*/  IMAD R26, R13, 0x4, R24 ;  /* 0x000000040d1a7824 */ /* 0x000fe200078e0218 */
[----:B------:R-:W-:Y:S01]  /*09b0*/  LOP3.LUT R65, R75, 0x40, RZ, 0x3c, !PT ;  /* 0x000000404b417812 */ /* 0x000fe200078e3cff */
[----:B------:R-:W-:Y:S01]  /*09c0*/  IMAD.HI R15, R14, 0x2, RZ ;  /* 0x000000020e0f7827 */ /* 0x000fe200078e02ff */
[----:B------:R-:W-:-:S02]  /*09d0*/  IADD3 R101, P1, P2, R16, UR8, R11 ;  /* 0x0000000810657c10 */ /* 0x000fc4000fa3e00b */
[----:B------:R-:W-:Y:S01]  /*09e0*/  MOV R79, 0xff800000 ;  /* 0xff800000004f7802 */ /* 0x000fe20000000f00 */
[----:B------:R-:W-:Y:S01]  /*09f0*/  IMAD.HI R12, R12, 0x2, RZ ;  /* 0x000000020c0c7827 */ /* 0x000fe200078e02ff */
[-C--:B------:R-:W-:Y:S02]  /*0a00*/  LEA R112, P4, R20, R101.reuse, 0x1 ;  /* 0x0000006514707211 */ /* 0x080fe400078808ff */
[-C--:B------:R-:W-:Y:S01]  /*0a10*/  LEA R114, P3, R18, R101.reuse, 0x1 ;  /* 0x0000006512727211 */ /* 0x080fe200078608ff */
[----:B------:R-:W-:Y:S01]  /*0a20*/  IMAD R14, R13, 0x4, R26 ;  /* 0x000000040d0e7824 */ /* 0x000fe200078e021a */
[----:B------:R-:W-:Y:S01]  /*0a30*/  LEA R106, P6, R26, R101, 0x1 ;  /* 0x000000651a6a7211 */ /* 0x000fe200078c08ff */
[----:B------:R-:W-:Y:S01]  /*0a40*/  IMAD R11, R23, 0x20, R28 ;  /* 0x00000020170b7824 */ /* 0x000fe200078e021c */
[----:B------:R-:W-:Y:S01]  /*0a50*/  IADD3.X R23, R15, UR9, R12, P1, P2 ;  /* 0x000000090f177c10 */ /* 0x000fe20008fe440c */
[----:B------:R-:W-:Y:S01]  /*0a60*/  IMAD.SHL.U32 R19, R17, 0x2, RZ ;  /* 0x0000000211137824 */ /* 0x000fe200078e00ff */
[----:B------:R-:W-:Y:S01]  /*0a70*/  LEA R16, R13, R14, 0x2 ;  /* 0x0000000e0d107211 */ /* 0x000fe200078e10ff */
[----:B------:R-:W-:Y:S01]  /*0a80*/  IMAD R15, R30, 0x8, R5 ;  /* 0x000000081e0f7824 */ /* 0x000fe200078e0205 */
[----:B------:R-:W-:Y:S01]  /*0a90*/  LEA.HI.X.SX32 R113, R20, R23, 0x1, P4 ;  /* 0x0000001714717211 */ /* 0x000fe200020f0eff */
[----:B------:R-:W-:Y:S01]  /*0aa0*/  IMAD.HI R12, R17, 0x2, RZ ;  /* 0x00000002110c7827 */ /* 0x000fe200078e02ff */
[----:B------:R-:W-:-:S02]  /*0ab0*/  LEA R108, P4, R24, R101, 0x1 ;  /* 0x00000065186c7211 */ /* 0x000fc400078808ff */
[----:B------:R-:W-:Y:S02]  /*0ac0*/  CS2R R28, SRZ ;  /* 0x00000000001c7805 */ /* 0x000fe4000001ff00 */
[----:B--2---:R-:W-:Y:S01]  /*0ad0*/  IADD3 R84, P1, P2, R19, UR5, R84 ;  /* 0x0000000513547c10 */ /* 0x004fe2000fa3e054 */
[----:B------:R-:W-:Y:S01]  /*0ae0*/  IMAD R13, R13, 0x4, R16 ;  /* 0x000000040d0d7824 */ /* 0x000fe200078e0210 */
[----:B------:R-:W-:Y:S01]  /*0af0*/  LEA R17, R30, R15, 0x3 ;  /* 0x0000000f1e117211 */ /* 0x000fe200078e18ff */
[----:B------:R-:W-:Y:S01]  /*0b00*/  UIMAD.WIDE UR4, UR4, 0x2, URZ ;  /* 0x00000002040478a5 */ /* 0x000fe2000f8e023f */
[-C--:B------:R-:W-:Y:S01]  /*0b10*/  LEA.HI.X.SX32 R115, R18, R23.reuse, 0x1, P3 ;  /* 0x0000001712737211 */ /* 0x080fe200018f0eff */
[----:B------:R-:W-:Y:S01]  /*0b20*/  ULDC UR9, c[0x0][0x238] ;  /* 0x00008e0000097ab9 */ /* 0x000fe20000000800 */
[----:B------:R-:W-:Y:S01]  /*0b30*/  LEA.HI.X.SX32 R109, R24, R23, 0x1, P4 ;  /* 0x00000017186d7211 */ /* 0x000fe200020f0eff */
[----:B------:R-:W-:Y:S01]  /*0b40*/  IMAD R18, R30, 0x8, R17 ;  /* 0x000000081e127824 */ /* 0x000fe200078e0211 */
[----:B------:R-:W-:-:S02]  /*0b50*/  LEA R110, P3, R22, R101, 0x1 ;  /* 0x00000065166e7211 */ /* 0x000fc400078608ff */
[----:B------:R-:W-:Y:S02]  /*0b60*/  CS2R R24, SRZ ;  /* 0x0000000000187805 */ /* 0x000fe4000001ff00 */
[----:B------:R-:W-:Y:S01]  /*0b70*/  LEA R102, P4, R16, R101, 0x1 ;  /* 0x0000006510667211 */ /* 0x000fe200078808ff */
[----:B------:R-:W-:Y:S01]  /*0b80*/  UMOV UR4, URZ ;  /* 0x0000003f00047c82 */ /* 0x000fe20008000000 */
[----:B------:R-:W-:Y:S02]  /*0b90*/  LEA.HI.X.SX32 R107, R26, R23, 0x1, P6 ;  /* 0x000000171a6b7211 */ /* 0x000fe400030f0eff */
[----:B------:R-:W-:Y:S02]  /*0ba0*/  CS2R R26, SRZ ;  /* 0x00000000001a7805 */ /* 0x000fe4000001ff00 */
[----:B------:R-:W-:Y:S02]  /*0bb0*/  LEA R100, P6, R13, R101, 0x1 ;  /* 0x000000650d647211 */ /* 0x000fe400078c08ff */
[----:B------:R-:W-:-:S02]  /*0bc0*/  LEA.HI.X.SX32 R111, R22, R23, 0x1, P3 ;  /* 0x00000017166f7211 */ /* 0x000fc400018f0eff */
[----:B------:R-:W-:Y:S02]  /*0bd0*/  LEA.HI.X.SX32 R103, R16, R23, 0x1, P4 ;  /* 0x0000001710677211 */ /* 0x000fe400020f0eff */
[----:B------:R-:W-:Y:S02]  /*0be0*/  LEA R104, P3, R14, R101, 0x1 ;  /* 0x000000650e687211 */ /* 0x000fe400078608ff */
[----:B------:R-:W-:Y:S01]  /*0bf0*/  IADD3.X R16, R12, UR5, R85, P1, P2 ;  /* 0x000000050c107c10 */ /* 0x000fe20008fe4455 */
[----:B------:R-:W-:Y:S01]  /*0c00*/  UMOV UR5, URZ ;  /* 0x0000003f00057c82 */ /* 0x000fe20008000000 */
[----:B------:R-:W-:Y:S01]  /*0c10*/  LEA.HI.X.SX32 R101, R13, R23, 0x1, P6 ;  /* 0x000000170d657211 */ /* 0x000fe200030f0eff */
[C---:B------:R-:W-:Y:S01]  /*0c20*/  IMAD R13, R30.reuse, 0x8, R18 ;  /* 0x000000081e0d7824 */ /* 0x040fe200078e0212 */
[-C--:B------:R-:W-:Y:S02]  /*0c30*/  LEA R98, P1, R5, R84.reuse, 0x1 ;  /* 0x0000005405627211 */ /* 0x080fe400078208ff */
[----:B------:R-:W-:Y:S01]  /*0c40*/  LEA R96, P2, R15, R84, 0x1 ;  /* 0x000000540f607211 */ /* 0x000fe200078408ff */
[----:B------:R-:W-:Y:S01]  /*0c50*/  IMAD R12, R30, 0x8, R13 ;  /* 0x000000081e0c7824 */ /* 0x000fe200078e020d */
[----:B------:R-:W-:-:S02]  /*0c60*/  LEA.HI.X.SX32 R99, R5, R16, 0x1, P1 ;  /* 0x0000001005637211 */ /* 0x000fc400008f0eff */
[C---:B------:R-:W-:Y:S02]  /*0c70*/  LEA R92, P1, R18.reuse, R84, 0x1 ;  /* 0x00000054125c7211 */ /* 0x040fe400078208ff */
[-C--:B------:R-:W-:Y:S02]  /*0c80*/  LEA.HI.X.SX32 R97, R15, R16.reuse, 0x1, P2 ;  /* 0x000000100f617211 */ /* 0x080fe400010f0eff */
[----:B------:R-:W-:Y:S02]  /*0c90*/  LEA.HI.X.SX32 R93, R18, R16, 0x1, P1 ;  /* 0x00000010125d7211 */ /* 0x000fe400008f0eff */
[----:B------:R-:W-:Y:S02]  /*0ca0*/  LEA R5, R30, R12, 0x3 ;  /* 0x0000000c1e057211 */ /* 0x000fe400078e18ff */
[-C--:B------:R-:W-:Y:S02]  /*0cb0*/  LEA R90, P1, R13, R84.reuse, 0x1 ;  /* 0x000000540d5a7211 */ /* 0x080fe400078208ff */
[----:B------:R-:W-:-:S02]  /*0cc0*/  LEA R88, P2, R12, R84, 0x1 ;  /* 0x000000540c587211 */ /* 0x000fc400078408ff */
[----:B------:R-:W-:Y:S01]  /*0cd0*/  LEA.HI.X.SX32 R105, R14, R23, 0x1, P3 ;  /* 0x000000170e697211 */ /* 0x000fe200018f0eff */
[----:B------:R-:W-:Y:S01]  /*0ce0*/  IMAD R14, R30, 0x8, R5 ;  /* 0x000000081e0e7824 */ /* 0x000fe200078e0205 */
[----:B------:R-:W-:Y:S02]  /*0cf0*/  LEA R94, P3, R17, R84, 0x1 ;  /* 0x00000054115e7211 */ /* 0x000fe400078608ff */
[----:B------:R-:W-:Y:S02]  /*0d00*/  CS2R R30, SRZ ;  /* 0x00000000001e7805 */ /* 0x000fe4000001ff00 */
[-C--:B------:R-:W-:Y:S02]  /*0d10*/  LEA.HI.X.SX32 R91, R13, R16.reuse, 0x1, P1 ;  /* 0x000000100d5b7211 */ /* 0x080fe400008f0eff */
[----:B------:R-:W-:Y:S02]  /*0d20*/  LEA.HI.X.SX32 R89, R12, R16, 0x1, P2 ;  /* 0x000000100c597211 */ /* 0x000fe400010f0eff */
[----:B------:R-:W-:-:S02]  /*0d30*/  LEA.HI R18, R78, 0x18, RZ, 0x1e ;  /* 0x000000184e127811 */ /* 0x000fc400078ff0ff */
[C---:B------:R-:W-:Y:S02]  /*0d40*/  LEA.HI R20, R78.reuse, 0x10, RZ, 0x1e ;  /* 0x000000104e147811 */ /* 0x040fe400078ff0ff */
[----:B------:R-:W-:Y:S02]  /*0d50*/  LEA.HI R12, R78, 0x8, RZ, 0x1e ;  /* 0x000000084e0c7811 */ /* 0x000fe400078ff0ff */
[----:B------:R-:W-:Y:S01]  /*0d60*/  SHF.R.U32.HI R13, RZ, 0x3, R0 ;  /* 0x00000003ff0d7819 */ /* 0x000fe20000011600 */
[----:B------:R-:W-:Y:S01]  /*0d70*/  IMAD.IADD R68, R67, 0x1, R20 ;  /* 0x0000000143447824 */ /* 0x000fe200078e0214 */
[----:B------:R-:W-:Y:S02]  /*0d80*/  LEA.HI.X.SX32 R95, R17, R16, 0x1, P3 ;  /* 0x00000010115f7211 */ /* 0x000fe400018f0eff */
[C---:B------:R-:W-:Y:S01]  /*0d90*/  IADD3 R69, R67.reuse, R18, RZ ;  /* 0x0000001243457210 */ /* 0x040fe20007ffe0ff */
[----:B------:R-:W-:Y:S01]  /*0da0*/  IMAD.IADD R67, R67, 0x1, R12 ;  /* 0x0000000143437824 */ /* 0x000fe200078e020c */
[----:B------:R-:W-:-:S02]  /*0db0*/  LEA R86, P3, R5, R84, 0x1 ;  /* 0x0000005405567211 */ /* 0x000fc400078608ff */
[----:B------:R-:W-:Y:S02]  /*0dc0*/  LEA R18, R18, UR6, 0x4 ;  /* 0x0000000612127c11 */ /* 0x000fe4000f8e20ff */
[----:B------:R-:W-:Y:S02]  /*0dd0*/  LEA R19, R12, UR6, 0x4 ;  /* 0x000000060c137c11 */ /* 0x000fe4000f8e20ff */
[----:B------:R-:W-:Y:S02]  /*0de0*/  LOP3.LUT R13, R13, 0xc, RZ, 0xc0, !PT ;  /* 0x0000000c0d0d7812 */ /* 0x000fe400078ec0ff */
[----:B------:R-:W-:Y:S02]  /*0df0*/  LEA R84, P4, R14, R84, 0x1 ;  /* 0x000000540e547211 */ /* 0x000fe400078808ff */
[----:B------:R-:W-:Y:S01]  /*0e00*/  LEA R20, R20, UR6, 0x4 ;  /* 0x0000000614147c11 */ /* 0x000fe2000f8e20ff */
[----:B------:R-:W-:Y:S01]  /*0e10*/  IMAD.IADD R22, R13, 0x1, R19 ;  /* 0x000000010d167824 */ /* 0x000fe200078e0213 */
[-C--:B------:R-:W-:Y:S01]  /*0e20*/  LEA.HI.X.SX32 R87, R5, R16.reuse, 0x1, P3 ;  /* 0x0000001005577211 */ /* 0x080fe200018f0eff */
[C---:B------:R-:W-:Y:S01]  /*0e30*/  IMAD.IADD R64, R13.reuse, 0x1, R18 ;  /* 0x000000010d407824 */ /* 0x040fe200078e0212 */
[----:B------:R-:W-:Y:S01]  /*0e40*/  LEA.HI.X.SX32 R85, R14, R16, 0x1, P4 ;  /* 0x000000100e557211 */ /* 0x000fe200020f0eff */
[----:B------:R-:W-:Y:S01]  /*0e50*/  IMAD.MOV.U32 R5, RZ, RZ, RZ ;  /* 0x000000ffff057224 */ /* 0x000fe200078e00ff */
[----:B------:R-:W-:-:S02]  /*0e60*/  IADD3 R23, R13, R20, RZ ;  /* 0x000000140d177210 */ /* 0x000fc40007ffe0ff */
[C---:B------:R-:W-:Y:S02]  /*0e70*/  ISETP.GE.U32.AND P6, PT, R77.reuse, 0x80, PT ;  /* 0x000000804d00780c */ /* 0x040fe40003fc6070 */
[----:B------:R-:W-:Y:S02]  /*0e80*/  MOV R14, RZ ;  /* 0x000000ff000e7202 */ /* 0x000fe40000000f00 */
[----:B------:R-:W-:Y:S02]  /*0e90*/  ISETP.LT.U32.AND P0, PT, R77, 0x80, !P0 ;  /* 0x000000804d00780c */ /* 0x000fe40004701070 */
[----:B------:R-:W-:Y:S02]  /*0ea0*/  LOP3.LUT R13, R21, 0x20, RZ, 0x3c, !PT ;  /* 0x00000020150d7812 */ /* 0x000fe400078e3cff */
[----:B------:R-:W-:Y:S02]  /*0eb0*/  LOP3.LUT R12, R11, 0x20, RZ, 0x3c, !PT ;  /* 0x000000200b0c7812 */ /* 0x000fe400078e3cff */
[----:B------:R-:W-:-:S07]  /*0ec0*/  LOP3.LUT R15, R9, 0x40, RZ, 0x3c, !PT ;  /* 0x00000040090f7812 */ /* 0x000fce00078e3cff */
.L_x_1:
[----:B------:R-:W-:-:S04]  /*0ed0*/  IMAD.WIDE R44, R14, 0x2, R110 ;  /* 0x000000020e2c7825 */ /* 0x000fc800078e026e */
[C---:B------:R-:W-:Y:S02]  /*0ee0*/  IMAD.WIDE R42, R14.reuse, 0x2, R106 ;  /* 0x000000020e2a7825 */ /* 0x040fe400078e026a */
[----:B------:R-:W2:Y:S02]  /*0ef0*/  LDG.E.U16 R44, desc[UR10][R44.64] ;  /* 0x0000000a2c2c7981 */ /* 0x000ea4000c1e1500 */
[C---:B------:R-:W-:Y:S02]  /*0f00*/  IMAD.WIDE R46, R14.reuse, 0x2, R114 ;  /* 0x000000020e2e7825 */ /* 0x040fe400078e0272 */
[----:B------:R-:W3:Y:S02]  /*0f10*/  LDG.E.U16 R42, desc[UR10][R42.64] ;  /* 0x0000000a2a2a7981 */ /* 0x000ee4000c1e1500 */
[C---:B------:R-:W-:Y:S02]  /*0f20*/  IMAD.WIDE R34, R14.reuse, 0x2, R102 ;  /* 0x000000020e227825 */ /* 0x040fe400078e0266 */
[----:B------:R-:W4:Y:S02]  /*0f30*/  LDG.E.U16 R46, desc[UR10][R46.64] ;  /* 0x0000000a2e2e7981 */ /* 0x000f24000c1e1500 */
[----:B------:R-:W-:-:S02]  /*0f40*/  IMAD.WIDE R40, R14, 0x2, R112 ;  /* 0x000000020e287825 */ /* 0x000fc400078e0270 */
[----:B------:R-:W5:Y:S02]  /*0f50*/  LDG.E.U16 R116, desc[UR10][R34.64] ;  /* 0x0000000a22747981 */ /* 0x000f64000c1e1500 */
[C---:B------:R-:W-:Y:S02]  /*0f60*/  IMAD.WIDE R38, R14.reuse, 0x2, R108 ;  /* 0x000000020e267825 */ /* 0x040fe400078e026c */
[----:B------:R-:W5:Y:S02]  /*0f70*/  LDG.E.U16 R40, desc[UR10][R40.64] ;  /* 0x0000000a28287981 */ /* 0x000f64000c1e1500 */
[C---:B------:R-:W-:Y:S02]  /*0f80*/  IMAD.WIDE R36, R14.reuse, 0x2, R104 ;  /* 0x000000020e247825 */ /* 0x040fe400078e0268 */
[----:B------:R-:W5:Y:S02]  /*0f90*/  LDG.E.U16 R60, desc[UR10][R38.64] ;  /* 0x0000000a263c7981 */ /* 0x000f64000c1e1500 */
[----:B------:R-:W-:-:S02]  /*0fa0*/  IMAD.WIDE R32, R14, 0x2, R100 ;  /* 0x000000020e207825 */ /* 0x000fc400078e0264 */
[----:B------:R-:W5:Y:S04]  /*0fb0*/  LDG.E.U16 R62, desc[UR10][R36.64] ;  /* 0x0000000a243e7981 */ /* 0x000f68000c1e1500 */
[----:B------:R-:W5:Y:S01]  /*0fc0*/  LDG.E.U16 R118, desc[UR10][R32.64] ;  /* 0x0000000a20767981 */ /* 0x000f62000c1e1500 */
[----:B------:R-:W-:Y:S06]  /*0fd0*/  BAR.SYNC.DEFER_BLOCKING 0x0 ;  /* 0x0000000000007b1d */ /* 0x000fec0000010000 */
[----:B--2---:R-:W-:Y:S04]  /*0fe0*/  STS.U16 [R75+UR6+0x1400], R44 ;  /* 0x0014002c4b007988 */ /* 0x004fe80008000406 */
[----:B---3--:R-:W-:Y:S04]  /*0ff0*/  STS.U16 [R75+UR6+0x1800], R42 ;  /* 0x0018002a4b007988 */ /* 0x008fe80008000406 */
[----:B----4-:R-:W-:Y:S04]  /*1000*/  STS.U16 [R75+UR6+0x1000], R46 ;  /* 0x0010002e4b007988 */ /* 0x010fe80008000406 */
[----:B-----5:R-:W-:Y:S04]  /*1010*/  STS.U16 [R75+UR6+0x1c00], R116 ;  /* 0x001c00744b007988 */ /* 0x020fe80008000406 */
[----:B------:R-:W-:Y:S04]  /*1020*/  STS.U16 [R65+UR6+0x1200], R40 ;  /* 0x0012002841007988 */ /* 0x000fe80008000406 */
[----:B------:R-:W-:Y:S04]  /*1030*/  STS.U16 [R65+UR6+0x1600], R60 ;  /* 0x0016003c41007988 */ /* 0x000fe80008000406 */
[----:B------:R-:W-:Y:S04]  /*1040*/  STS.U16 [R65+UR6+0x1a00], R62 ;  /* 0x001a003e41007988 */ /* 0x000fe80008000406 */
[----:B------:R-:W-:Y:S01]  /*1050*/  STS.U16 [R65+UR6+0x1e00], R118 ;  /* 0x001e007641007988 */ /* 0x000fe20008000406 */
[----:B------:R-:W-:Y:S06]  /*1060*/  BAR.SYNC.DEFER_BLOCKING 0x0 ;  /* 0x0000000000007b1d */ /* 0x000fec0000010000 */
[----:B------:R-:W-:Y:S04]  /*1070*/  LDSM.16.MT88.4 R56, [R11+UR6] ;  /* 0x000000060b38783b */ /* 0x000fe80008004200 */
[----:B------:R-:W0:Y:S04]  /*1080*/  LDSM.16.M88.4 R32, [R9+UR6+0x1000] ;  /* 0x001000060920783b */ /* 0x000e280008000200 */
[----:B------:R-:W1:Y:S04]  /*1090*/  LDSM.16.MT88.4 R48, [R12+UR6] ;  /* 0x000000060c30783b */ /* 0x000e680008004200 */
[----:B------:R-:W2:Y:S04]  /*10a0*/  LDSM.16.MT88.4 R52, [R11+UR6+0x400] ;  /* 0x000400060b34783b */ /* 0x000ea80008004200 */
[----:B------:R-:W3:Y:S04]  /*10b0*/  LDSM.16.MT88.4 R36, [R12+UR6+0x400] ;  /* 0x000400060c24783b */ /* 0x000ee80008004200 */
[----:B------:R-:W-:Y:S04]  /*10c0*/  LDSM.16.MT88.4 R40, [R11+UR6+0x800] ;  /* 0x000800060b28783b */ /* 0x000fe80008004200 */
[----:B------:R-:W4:Y:S04]  /*10d0*/  LDSM.16.M88.4 R44, [R15+UR6+0x1000] ;  /* 0x001000060f2c783b */ /* 0x000f280008000200 */
[----:B------:R-:W-:Y:S01]  /*10e0*/  LDSM.16.MT88.4 R60, [R11+UR6+0xc00] ;  /* 0x000c00060b3c783b */ /* 0x000fe20008004200 */
[-C--:B0-----:R-:W-:Y:S06]  /*10f0*/  HMMA.16816.F32 R56, R56, R32.reuse, RZ ;  /* 0x000000203838723c */ /* 0x081fec00000018ff */
[----:B-1----:R-:W-:-:S15]  /*1100*/  HMMA.16816.F32 R48, R48, R32, RZ ;  /* 0x000000203030723c */ /* 0x002fde00000018ff */
[----:B------:R-:W-:-:S03]  /*1110*/  NOP ;  /* 0x0000000000007918 */ /* 0x000fc60000000000 */
[-C--:B--2---:R-:W-:Y:S01]  /*1120*/  HMMA.16816.F32 R52, R52, R34.reuse, R56 ;  /* 0x000000223434723c */ /* 0x084fe20000001838 */
[----:B------:R-:W0:Y:S05]  /*1130*/  LDSM.16.MT88.4 R56, [R12+UR6+0x800] ;  /* 0x000800060c38783b */ /* 0x000e2a0008004200 */
[----:B---3--:R-:W-:Y:S01]  /*1140*/  HMMA.16816.F32 R36, R36, R34, R48 ;  /* 0x000000222424723c */ /* 0x008fe20000001830 */
[----:B------:R-:W1:-:S15]  /*1150*/  LDSM.16.MT88.4 R32, [R12+UR6+0xc00] ;  /* 0x000c00060c20783b */ /* 0x000e5e0008004200 */
[----:B------:R-:W-:-:S02]  /*1160*/  NOP ;  /* 0x0000000000007918 */ /* 0x000fc40000000000 */
[-C--:B----4-:R-:W-:Y:S01]  /*1170*/  HMMA.16816.F32 R40, R40, R44.reuse, R52 ;  /* 0x0000002c2828723c */ /* 0x090fe20000001834 */
[----:B------:R-:W-:Y:S05]  /*1180*/  BAR.SYNC.DEFER_BLOCKING 0x0 ;  /* 0x0000000000007b1d */ /* 0x000fea0000010000 */
[----:B0-----:R-:W-:-:S15]  /*1190*/  HMMA.16816.F32 R36, R56, R44, R36 ;  /* 0x0000002c3824723c */ /* 0x001fde0000001824 */
[----:B------:R-:W-:-:S03]  /*11a0*/  NOP ;  /* 0x0000000000007918 */ /* 0x000fc60000000000 */
[----:B------:R-:W-:Y:S01]  /*11b0*/  HMMA.16816.F32 R40, R60, R46, R40 ;  /* 0x0000002e3c28723c */ /* 0x000fe20000001828 */
[----:B------:R-:W-:-:S04]  /*11c0*/  IADD3 R44, P1, R7, UR4, RZ ;  /* 0x00000004072c7c10 */ /* 0x000fc8000ff3e0ff */
[CC--:B------:R-:W-:Y:S01]  /*11d0*/  ISETP.GT.U32.AND P2, PT, R44.reuse, R66.reuse, PT ;  /* 0x000000422c00720c */ /* 0x0c0fe20003f44070 */
[----:B------:R-:W-:Y:S01]  /*11e0*/  IMAD.X R45, RZ, RZ, UR5, P1 ;  /* 0x00000005ff2d7e24 */ /* 0x000fe200088e06ff */
[----:B-1----:R-:W-:Y:S01]  /*11f0*/  HMMA.16816.F32 R32, R32, R46, R36 ;  /* 0x0000002e2020723c */ /* 0x002fe20000001824 */
[C---:B------:R-:W-:Y:S02]  /*1200*/  ISETP.GE.U32.AND P1, PT, R44.reuse, R66, PT ;  /* 0x000000422c00720c */ /* 0x040fe40003f26070 */
[CC--:B------:R-:W-:Y:S02]  /*1210*/  ISETP.GT.U32.AND P4, PT, R44.reuse, R67.reuse, PT ;  /* 0x000000432c00720c */ /* 0x0c0fe40003f84070 */
[----:B------:R-:W-:-:S12]  /*1220*/  ISETP.GE.U32.AND P3, PT, R44, R67, PT ;  /* 0x000000432c00720c */ /* 0x000fd80003f66070 */
[----:B------:R-:W-:Y:S01]  /*1230*/  FMUL R36, R40, UR9 ;  /* 0x0000000928247c20 */ /* 0x000fe20008400000 */
[----:B------:R-:W-:Y:S01]  /*1240*/  FMUL R39, R41, UR9 ;  /* 0x0000000929277c20 */ /* 0x000fe20008400000 */
[----:B------:R-:W-:Y:S01]  /*1250*/  ISETP.GT.U32.AND.EX P2, PT, R45, RZ, PT, P2 ;  /* 0x000000ff2d00720c */ /* 0x000fe20003f44120 */
[----:B------:R-:W-:Y:S01]  /*1260*/  FMUL R38, R42, UR9 ;  /* 0x000000092a267c20 */ /* 0x000fe20008400000 */
[----:B------:R-:W-:Y:S01]  /*1270*/  FMUL R37, R43, UR9 ;  /* 0x000000092b257c20 */ /* 0x000fe20008400000 */
[C---:B------:R-:W-:Y:S02]  /*1280*/  ISETP.GE.U32.AND.EX P1, PT, R45.reuse, RZ, PT, P1 ;  /* 0x000000ff2d00720c */ /* 0x040fe40003f26110 */
[C---:B------:R-:W-:Y:S02]  /*1290*/  ISETP.GT.U32.AND.EX P4, PT, R45.reuse, RZ, PT, P4 ;  /* 0x000000ff2d00720c */ /* 0x040fe40003f84140 */
[----:B------:R-:W-:Y:S02]  /*12a0*/  ISETP.GE.U32.AND.EX P3, PT, R45, RZ, PT, P3 ;  /* 0x000000ff2d00720c */ /* 0x000fe40003f66130 */
[----:B------:R-:W-:-:S02]  /*12b0*/  FSEL R36, R36, -INF , !P2 ;  /* 0xff80000024247808 */ /* 0x000fc40005000000 */
[CC--:B------:R-:W-:Y:S02]  /*12c0*/  ISETP.GT.U32.AND P2, PT, R44.reuse, R68.reuse, PT ;  /* 0x000000442c00720c */ /* 0x0c0fe40003f44070 */
[----:B------:R-:W-:Y:S02]  /*12d0*/  FSEL R39, R39, -INF , !P1 ;  /* 0xff80000027277808 */ /* 0x000fe40004800000 */
[----:B------:R-:W-:Y:S02]  /*12e0*/  ISETP.GE.U32.AND P1, PT, R44, R68, PT ;  /* 0x000000442c00720c */ /* 0x000fe40003f26070 */
[----:B------:R-:W-:Y:S02]  /*12f0*/  FSEL R38, R38, -INF , !P4 ;  /* 0xff80000026267808 */ /* 0x000fe40006000000 */
[----:B------:R-:W-:Y:S01]  /*1300*/  FSEL R37, R37, -INF , !P3 ;  /* 0xff80000025257808 */ /* 0x000fe20005800000 */
[----:B------:R-:W-:Y:S01]  /*1310*/  FMUL R32, R32, UR9 ;  /* 0x0000000920207c20 */ /* 0x000fe20008400000 */
[----:B------:R-:W-:-:S02]  /*1320*/  ISETP.GT.U32.AND P4, PT, R44, R69, PT ;  /* 0x000000452c00720c */ /* 0x000fc40003f84070 */
[----:B------:R-:W-:Y:S01]  /*1330*/  ISETP.GE.U32.AND P3, PT, R44, R69, PT ;  /* 0x000000452c00720c */ /* 0x000fe20003f66070 */
        /* <DEDUP_REMOVED lines=8> */
[----:B------:R-:W-:Y:S02]  /*13c0*/  FSEL R32, R33, -INF , !P1 ;  /* 0xff80000021207808 */ /* 0x000fe40004800000 */
[----:B------:R-:W-:Y:S02]  /*13d0*/  FSEL R34, R34, -INF , !P4 ;  /* 0xff80000022227808 */ /* 0x000fe40006000000 */
[----:B------:R-:W-:Y:S02]  /*13e0*/  FSEL R33, R40, -INF , !P3 ;  /* 0xff80000028217808 */ /* 0x000fe40005800000 */
[----:B------:R-:W-:Y:S02]  /*13f0*/  FMNMX R40, R36, R39, !PT ;  /* 0x0000002724287209 */ /* 0x000fe40007800000 */
[----:B------:R-:W-:Y:S02]  /*1400*/  FMNMX R41, R38, R37, !PT ;  /* 0x0000002526297209 */ /* 0x000fe40007800000 */
[----:B------:R-:W-:-:S02]  /*1410*/  FMNMX R42, R35, R32, !PT ;  /* 0x00000020232a7209 */ /* 0x000fc40007800000 */
[----:B------:R-:W-:Y:S01]  /*1420*/  FMNMX R43, R34, R33, !PT ;  /* 0x00000021222b7209 */ /* 0x000fe20007800000 */
[----:B------:R-:W0:Y:S04]  /*1430*/  SHFL.BFLY PT, R45, R40, 0x2, 0x1f ;  /* 0x0c401f00282d7f89 */ /* 0x000e2800000e0000 */
[----:B------:R-:W1:Y:S04]  /*1440*/  SHFL.BFLY PT, R44, R41, 0x2, 0x1f ;  /* 0x0c401f00292c7f89 */ /* 0x000e6800000e0000 */
[----:B------:R-:W2:Y:S04]  /*1450*/  SHFL.BFLY PT, R47, R42, 0x2, 0x1f ;  /* 0x0c401f002a2f7f89 */ /* 0x000ea800000e0000 */
[----:B------:R-:W3:Y:S01]  /*1460*/  SHFL.BFLY PT, R50, R43, 0x2, 0x1f ;  /* 0x0c401f002b327f89 */ /* 0x000ee200000e0000 */
[----:B0-----:R-:W-:-:S02]  /*1470*/  FMNMX R45, R40, R45, !PT ;  /* 0x0000002d282d7209 */ /* 0x001fc40007800000 */
[----:B-1----:R-:W-:Y:S02]  /*1480*/  FMNMX R46, R41, R44, !PT ;  /* 0x0000002c292e7209 */ /* 0x002fe40007800000 */
[----:B--2---:R-:W-:Y:S01]  /*1490*/  FMNMX R48, R42, R47, !PT ;  /* 0x0000002f2a307209 */ /* 0x004fe20007800000 */
[----:B------:R-:W0:Y:S01]  /*14a0*/  SHFL.BFLY PT, R44, R45, 0x1, 0x1f ;  /* 0x0c201f002d2c7f89 */ /* 0x000e2200000e0000 */
[----:B---3--:R-:W-:-:S03]  /*14b0*/  FMNMX R50, R43, R50, !PT ;  /* 0x000000322b327209 */ /* 0x008fc60007800000 */
[----:B------:R-:W1:Y:S04]  /*14c0*/  SHFL.BFLY PT, R47, R46, 0x1, 0x1f ;  /* 0x0c201f002e2f7f89 */ /* 0x000e6800000e0000 */
[----:B------:R-:W2:Y:S04]  /*14d0*/  SHFL.BFLY PT, R49, R48, 0x1, 0x1f ;  /* 0x0c201f0030317f89 */ /* 0x000ea800000e0000 */
[----:B------:R-:W3:Y:S01]  /*14e0*/  SHFL.BFLY PT, R51, R50, 0x1, 0x1f ;  /* 0x0c201f0032337f89 */ /* 0x000ee200000e0000 */
[----:B------:R-:W-:Y:S02]  /*14f0*/  SHF.R.U32.HI R40, RZ, 0x3, R0 ;  /* 0x00000003ff287819 */ /* 0x000fe40000011600 */
[----:B------:R-:W-:-:S02]  /*1500*/  LEA R56, R78, UR6, 0x2 ;  /* 0x000000064e387c11 */ /* 0x000fc4000f8e10ff */
[----:B------:R-:W-:-:S05]  /*1510*/  LOP3.LUT R41, R40, 0xc, RZ, 0xc0, !PT ;  /* 0x0000000c28297812 */ /* 0x000fca00078ec0ff */
[----:B------:R-:W-:Y:S01]  /*1520*/  IMAD.IADD R40, R56, 0x1, R41 ;  /* 0x0000000138287824 */ /* 0x000fe200078e0229 */
[----:B0-----:R-:W-:Y:S02]  /*1530*/  FMNMX R53, R45, R44, !PT ;  /* 0x0000002c2d357209 */ /* 0x001fe40007800000 */
[----:B-1----:R-:W-:-:S03]  /*1540*/  FMNMX R47, R46, R47, !PT ;  /* 0x0000002f2e2f7209 */ /* 0x002fc60007800000 */
[----:B------:R-:W-:Y:S01]  /*1550*/  @P0 STS [R40+0x1000], R53 ;  /* 0x0010003528000388 */ /* 0x000fe20000000800 */
[----:B--2---:R-:W-:-:S03]  /*1560*/  FMNMX R52, R48, R49, !PT ;  /* 0x0000003130347209 */ /* 0x004fc60007800000 */
[----:B------:R-:W-:Y:S01]  /*1570*/  @P0 STS [R22+0x1000], R47 ;  /* 0x0010002f16000388 */ /* 0x000fe20000000800 */
[----:B---3--:R-:W-:-:S03]  /*1580*/  FMNMX R51, R50, R51, !PT ;  /* 0x0000003332337209 */ /* 0x008fc60007800000 */
[----:B------:R-:W-:Y:S04]  /*1590*/  @P0 STS [R23+0x1000], R52 ;  /* 0x0010003417000388 */ /* 0x000fe80000000800 */
[----:B------:R-:W-:Y:S01]  /*15a0*/  @P0 STS [R64+0x1000], R51 ;  /* 0x0010003340000388 */ /* 0x000fe20000000800 */
[----:B------:R-:W-:Y:S01]  /*15b0*/  LEA R42, R77, UR6, 0x2 ;  /* 0x000000064d2a7c11 */ /* 0x000fe2000f8e10ff */
[----:B------:R-:W-:Y:S06]  /*15c0*/  BAR.SYNC.DEFER_BLOCKING 0x0 ;  /* 0x0000000000007b1d */ /* 0x000fec0000010000 */
[----:B------:R-:W0:Y:S04]  /*15d0*/  @!P6 LDS R16, [R42+0x1000] ;  /* 0x001000002a10e984 */ /* 0x000e280000000800 */
[----:B0-----:R-:W0:Y:S02]  /*15e0*/  SHFL.BFLY PT, R41, R16, 0x2, 0x1f ;  /* 0x0c401f0010297f89 */ /* 0x001e2400000e0000 */
[----:B0-----:R-:W-:-:S05]  /*15f0*/  FMNMX R41, R16, R41, !PT ;  /* 0x0000002910297209 */ /* 0x001fca0007800000 */
[----:B------:R-:W0:Y:S02]  /*1600*/  SHFL.BFLY PT, R44, R41, 0x1, 0x1f ;  /* 0x0c201f00292c7f89 */ /* 0x000e2400000e0000 */
[----:B0-----:R-:W-:-:S05]  /*1610*/  FMNMX R43, R41, R44, !PT ;  /* 0x0000002c292b7209 */ /* 0x001fca0007800000 */
[----:B------:R-:W-:Y:S01]  /*1620*/  @P0 STS [R42+0x1000], R43 ;  /* 0x0010002b2a000388 */ /* 0x000fe20000000800 */
[----:B------:R-:W-:Y:S06]  /*1630*/  BAR.SYNC.DEFER_BLOCKING 0x0 ;  /* 0x0000000000007b1d */ /* 0x000fec0000010000 */
[----:B------:R-:W0:Y:S04]  /*1640*/  LDS R55, [R56+0x1000] ;  /* 0x0010000038377984 */ /* 0x000e280000000800 */
[----:B------:R-:W1:Y:S04]  /*1650*/  LDS R54, [R19+0x1000] ;  /* 0x0010000013367984 */ /* 0x000e680000000800 */
[----:B------:R-:W2:Y:S04]  /*1660*/  LDS R53, [R20+0x1000] ;  /* 0x0010000014357984 */ /* 0x000ea80000000800 */
[----:B------:R-:W3:Y:S01]  /*1670*/  LDS R52, [R18+0x1000] ;  /* 0x0010000012347984 */ /* 0x000ee20000000800 */
[----:B0-----:R-:W-:-:S02]  /*1680*/  FMNMX R55, R55, R82, !PT ;  /* 0x0000005237377209 */ /* 0x001fc40007800000 */
[----:B-1----:R-:W-:-:S03]  /*1690*/  FMNMX R54, R54, R81, !PT ;  /* 0x0000005136367209 */ /* 0x002fc60007800000 */
[--C-:B------:R-:W-:Y:S01]  /*16a0*/  FADD R36, R36, -R55.reuse ;  /* 0x8000003724247221 */ /* 0x100fe20000000000 */
[----:B--2---:R-:W-:Y:S01]  /*16b0*/  FMNMX R53, R53, R80, !PT ;  /* 0x0000005035357209 */ /* 0x004fe20007800000 */
[----:B------:R-:W-:Y:S01]  /*16c0*/  FADD R39, R39, -R55 ;  /* 0x8000003727277221 */ /* 0x000fe20000000000 */
[----:B---3--:R-:W-:Y:S01]  /*16d0*/  FMNMX R52, R52, R79, !PT ;  /* 0x0000004f34347209 */ /* 0x008fe20007800000 */
[--C-:B------:R-:W-:Y:S01]  /*16e0*/  FADD R38, R38, -R54.reuse ;  /* 0x8000003626267221 */ /* 0x100fe20000000000 */
[----:B------:R-:W-:Y:S01]  /*16f0*/  FADD R37, R37, -R54 ;  /* 0x8000003625257221 */ /* 0x000fe20000000000 */
[--C-:B------:R-:W-:Y:S01]  /*1700*/  FADD R35, R35, -R53.reuse ;  /* 0x8000003523237221 */ /* 0x100fe20000000000 */
[----:B------:R-:W-:Y:S01]  /*1710*/  FADD R32, R32, -R53 ;  /* 0x8000003520207221 */ /* 0x000fe20000000000 */
[--C-:B------:R-:W-:Y:S01]  /*1720*/  FADD R34, R34, -R52.reuse ;  /* 0x8000003422227221 */ /* 0x100fe20000000000 */
[----:B------:R-:W-:Y:S01]  /*1730*/  FADD R33, R33, -R52 ;  /* 0x8000003421217221 */ /* 0x000fe20000000000 */
[----:B------:R-:W-:Y:S01]  /*1740*/  FMUL R36, R36, 1.4426950216293334961 ;  /* 0x3fb8aa3b24247820 */ /* 0x000fe20000400000 */
[----:B------:R-:W-:Y:S01]  /*1750*/  FMUL R39, R39, 1.4426950216293334961 ;  /* 0x3fb8aa3b27277820 */ /* 0x000fe20000400000 */
[----:B------:R-:W-:Y:S01]  /*1760*/  FMUL R38, R38, 1.4426950216293334961 ;  /* 0x3fb8aa3b26267820 */ /* 0x000fe20000400000 */
[----:B------:R-:W-:Y:S01]  /*1770*/  FMUL R37, R37, 1.4426950216293334961 ;  /* 0x3fb8aa3b25257820 */ /* 0x000fe20000400000 */
[----:B------:R-:W-:Y:S01]  /*1780*/  FMUL R35, R35, 1.4426950216293334961 ;  /* 0x3fb8aa3b23237820 */ /* 0x000fe20000400000 */
[----:B------:R-:W-:Y:S01]  /*1790*/  FMUL R32, R32, 1.4426950216293334961 ;  /* 0x3fb8aa3b20207820 */ /* 0x000fe20000400000 */
[----:B------:R-:W-:Y:S01]  /*17a0*/  FMUL R34, R34, 1.4426950216293334961 ;  /* 0x3fb8aa3b22227820 */ /* 0x000fe20000400000 */
[----:B------:R-:W-:Y:S01]  /*17b0*/  FMUL R33, R33, 1.4426950216293334961 ;  /* 0x3fb8aa3b21217820 */ /* 0x000fe20000400000 */
[----:B------:R-:W-:Y:S08]  /*17c0*/  MUFU.EX2 R48, R36 ;  /* 0x0000002400307308 */ /* 0x000ff00000000800 */
[----:B------:R-:W0:Y:S08]  /*17d0*/  MUFU.EX2 R49, R39 ;  /* 0x0000002700317308 */ /* 0x000e300000000800 */
[----:B------:R-:W-:Y:S08]  /*17e0*/  MUFU.EX2 R50, R38 ;  /* 0x0000002600327308 */ /* 0x000ff00000000800 */
[----:B------:R-:W1:Y:S08]  /*17f0*/  MUFU.EX2 R51, R37 ;  /* 0x0000002500337308 */ /* 0x000e700000000800 */
[----:B------:R-:W-:Y:S08]  /*1800*/  MUFU.EX2 R60, R35 ;  /* 0x00000023003c7308 */ /* 0x000ff00000000800 */
[----:B------:R-:W2:Y:S08]  /*1810*/  MUFU.EX2 R61, R32 ;  /* 0x00000020003d7308 */ /* 0x000eb00000000800 */
[----:B------:R-:W-:Y:S08]  /*1820*/  MUFU.EX2 R62, R34 ;  /* 0x00000022003e7308 */ /* 0x000ff00000000800 */
[----:B------:R-:W3:Y:S01]  /*1830*/  MUFU.EX2 R63, R33 ;  /* 0x00000021003f7308 */ /* 0x000ee20000000800 */
[----:B0-----:R-:W-:Y:S01]  /*1840*/  FADD R36, R48, R49 ;  /* 0x0000003130247221 */ /* 0x001fe20000000000 */
[----:B-1----:R-:W-:Y:S01]  /*1850*/  FADD R37, R50, R51 ;  /* 0x0000003332257221 */ /* 0x002fe20000000000 */
[----:B--2---:R-:W-:-:S03]  /*1860*/  FADD R35, R60, R61 ;  /* 0x0000003d3c237221 */ /* 0x004fc60000000000 */
[----:B------:R-:W0:Y:S04]  /*1870*/  SHFL.BFLY PT, R39, R36, 0x2, 0x1f ;  /* 0x0c401f0024277f89 */ /* 0x000e2800000e0000 */
[----:B------:R-:W1:Y:S01]  /*1880*/  SHFL.BFLY PT, R32, R37, 0x2, 0x1f ;  /* 0x0c401f0025207f89 */ /* 0x000e6200000e0000 */
[----:B---3--:R-:W-:-:S03]  /*1890*/  FADD R38, R62, R63 ;  /* 0x0000003f3e267221 */ /* 0x008fc60000000000 */
[----:B------:R-:W2:Y:S04]  /*18a0*/  SHFL.BFLY PT, R44, R35, 0x2, 0x1f ;  /* 0x0c401f00232c7f89 */ /* 0x000ea800000e0000 */
[----:B------:R-:W3:Y:S01]  /*18b0*/  SHFL.BFLY PT, R41, R38, 0x2, 0x1f ;  /* 0x0c401f0026297f89 */ /* 0x000ee200000e0000 */
[----:B0-----:R-:W-:Y:S01]  /*18c0*/  FADD R39, R36, R39 ;  /* 0x0000002724277221 */ /* 0x001fe20000000000 */
[----:B-1----:R-:W-:-:S04]  /*18d0*/  FADD R34, R37, R32 ;  /* 0x0000002025227221 */ /* 0x002fc80000000000 */
[----:B------:R-:W0:Y:S01]  /*18e0*/  SHFL.BFLY PT, R32, R39, 0x1, 0x1f ;  /* 0x0c201f0027207f89 */ /* 0x000e2200000e0000 */
[----:B--2---:R-:W-:-:S03]  /*18f0*/  FADD R44, R35, R44 ;  /* 0x0000002c232c7221 */ /* 0x004fc60000000000 */
[----:B------:R-:W1:Y:S01]  /*1900*/  SHFL.BFLY PT, R33, R34, 0x1, 0x1f ;  /* 0x0c201f0022217f89 */ /* 0x000e6200000e0000 */
[----:B---3--:R-:W-:-:S03]  /*1910*/  FADD R43, R38, R41 ;  /* 0x00000029262b7221 */ /* 0x008fc60000000000 */
[----:B------:R-:W2:Y:S04]  /*1920*/  SHFL.BFLY PT, R41, R44, 0x1, 0x1f ;  /* 0x0c201f002c297f89 */ /* 0x000ea800000e0000 */
[----:B------:R-:W3:Y:S01]  /*1930*/  SHFL.BFLY PT, R36, R43, 0x1, 0x1f ;  /* 0x0c201f002b247f89 */ /* 0x000ee200000e0000 */
[----:B0-----:R-:W-:Y:S01]  /*1940*/  FADD R37, R39, R32 ;  /* 0x0000002027257221 */ /* 0x001fe20000000000 */
[----:B------:R-:W-:Y:S01]  /*1950*/  BAR.SYNC.DEFER_BLOCKING 0x0 ;  /* 0x0000000000007b1d */ /* 0x000fe20000010000 */
[----:B-1----:R-:W-:Y:S01]  /*1960*/  FADD R33, R34, R33 ;  /* 0x0000002122217221 */ /* 0x002fe20000000000 */
[----:B--2---:R-:W-:Y:S01]  /*1970*/  FADD R46, R44, R41 ;  /* 0x000000292c2e7221 */ /* 0x004fe20000000000 */
[----:B---3--:R-:W-:-:S03]  /*1980*/  FADD R35, R43, R36 ;  /* 0x000000242b237221 */ /* 0x008fc60000000000 */
[----:B------:R-:W-:Y:S04]  /*1990*/  @P0 STS [R40+0x1000], R37 ;  /* 0x0010002528000388 */ /* 0x000fe80000000800 */
[----:B------:R-:W-:Y:S04]  /*19a0*/  @P0 STS [R22+0x1000], R33 ;  /* 0x0010002116000388 */ /* 0x000fe80000000800 */
[----:B------:R-:W-:Y:S04]  /*19b0*/  @P0 STS [R23+0x1000], R46 ;  /* 0x0010002e17000388 */ /* 0x000fe80000000800 */
[----:B------:R-:W-:Y:S01]  /*19c0*/  @P0 STS [R64+0x1000], R35 ;  /* 0x0010002340000388 */ /* 0x000fe20000000800 */
[----:B------:R-:W-:Y:S06]  /*19d0*/  BAR.SYNC.DEFER_BLOCKING 0x0 ;  /* 0x0000000000007b1d */ /* 0x000fec0000010000 */
[----:B------:R-:W0:Y:S04]  /*19e0*/  @!P6 LDS R17, [R42+0x1000] ;  /* 0x001000002a11e984 */ /* 0x000e280000000800 */
[----:B0-----:R-:W0:Y:S02]  /*19f0*/  SHFL.BFLY PT, R32, R17, 0x2, 0x1f ;  /* 0x0c401f0011207f89 */ /* 0x001e2400000e0000 */
[----:B0-----:R-:W-:-:S05]  /*1a00*/  FADD R43, R17, R32 ;  /* 0x00000020112b7221 */ /* 0x001fca0000000000 */
[----:B------:R-:W0:Y:S02]  /*1a10*/  SHFL.BFLY PT, R32, R43, 0x1, 0x1f ;  /* 0x0c201f002b207f89 */ /* 0x000e2400000e0000 */
[----:B0-----:R-:W-:-:S05]  /*1a20*/  FADD R45, R43, R32 ;  /* 0x000000202b2d7221 */ /* 0x001fca0000000000 */
[----:B------:R0:W-:Y:S01]  /*1a30*/  @P0 STS [R42+0x1000], R45 ;  /* 0x0010002d2a000388 */ /* 0x0001e20000000800 */
[----:B------:R-:W-:Y:S01]  /*1a40*/  BAR.SYNC.DEFER_BLOCKING 0x0 ;  /* 0x0000000000007b1d */ /* 0x000fe20000010000 */
[----:B------:R-:W-:-:S04]  /*1a50*/  IMAD.WIDE R40, R5, 0x2, R98 ;  /* 0x0000000205287825 */ /* 0x000fc800078e0262 */
[----:B------:R-:W-:-:S04]  /*1a60*/  IMAD.WIDE R38, R5, 0x2, R96 ;  /* 0x0000000205267825 */ /* 0x000fc800078e0260 */
[----:B------:R-:W-:-:S04]  /*1a70*/  IMAD.WIDE R36, R5, 0x2, R94 ;  /* 0x0000000205247825 */ /* 0x000fc800078e025e */
[----:B------:R-:W-:-:S04]  /*1a80*/  IMAD.WIDE R34, R5, 0x2, R92 ;  /* 0x0000000205227825 */ /* 0x000fc800078e025c */
[----:B------:R-:W-:-:S04]  /*1a90*/  IMAD.WIDE R32, R5, 0x2, R90 ;  /* 0x0000000205207825 */ /* 0x000fc800078e025a */
[C---:B------:R-:W-:Y:S01]  /*1aa0*/  IMAD.WIDE R46, R5.reuse, 0x2, R88 ;  /* 0x00000002052e7825 */ /* 0x040fe200078e0258 */
[----:B------:R-:W2:Y:S03]  /*1ab0*/  LDG.E.U16 R40, desc[UR10][R40.64] ;  /* 0x0000000a28287981 */ /* 0x000ea6000c1e1500 */
[C---:B0-----:R-:W-:Y:S01]  /*1ac0*/  IMAD.WIDE R44, R5.reuse, 0x2, R86 ;  /* 0x00000002052c7825 */ /* 0x041fe200078e0256 */
[----:B------:R-:W3:Y:S03]  /*1ad0*/  LDG.E.U16 R38, desc[UR10][R38.64] ;  /* 0x0000000a26267981 */ /* 0x000ee6000c1e1500 */
[----:B------:R-:W-:Y:S01]  /*1ae0*/  IMAD.WIDE R42, R5, 0x2, R84 ;  /* 0x00000002052a7825 */ /* 0x000fe200078e0254 */
[----:B------:R-:W4:Y:S04]  /*1af0*/  LDG.E.U16 R116, desc[UR10][R36.64] ;  /* 0x0000000a24747981 */ /* 0x000f28000c1e1500 */
[----:B------:R-:W5:Y:S04]  /*1b00*/  LDG.E.U16 R118, desc[UR10][R34.64] ;  /* 0x0000000a22767981 */ /* 0x000f68000c1e1500 */
[----:B------:R0:W5:Y:S04]  /*1b10*/  LDG.E.U16 R120, desc[UR10][R32.64] ;  /* 0x0000000a20787981 */ /* 0x000168000c1e1500 */
[----:B------:R-:W5:Y:S04]  /*1b20*/  LDG.E.U16 R122, desc[UR10][R46.64] ;  /* 0x0000000a2e7a7981 */ /* 0x000f68000c1e1500 */
[----:B------:R-:W5:Y:S04]  /*1b30*/  LDG.E.U16 R124, desc[UR10][R44.64] ;  /* 0x0000000a2c7c7981 */ /* 0x000f68000c1e1500 */
[----:B------:R-:W5:Y:S04]  /*1b40*/  LDG.E.U16 R83, desc[UR10][R42.64] ;  /* 0x0000000a2a537981 */ /* 0x000f68000c1e1500 */
[----:B------:R-:W1:Y:S04]  /*1b50*/  LDS R56, [R56+0x1000] ;  /* 0x0010000038387984 */ /* 0x000e680000000800 */
[----:B------:R-:W1:Y:S04]  /*1b60*/  LDS R57, [R19+0x1000] ;  /* 0x0010000013397984 */ /* 0x000e680000000800 */
[----:B------:R-:W1:Y:S04]  /*1b70*/  LDS R58, [R20+0x1000] ;  /* 0x00100000143a7984 */ /* 0x000e680000000800 */
[----:B------:R-:W-:Y:S01]  /*1b80*/  LDS R59, [R18+0x1000] ;  /* 0x00100000123b7984 */ /* 0x000fe20000000800 */
[----:B------:R-:W-:Y:S01]  /*1b90*/  BAR.SYNC.DEFER_BLOCKING 0x0 ;  /* 0x0000000000007b1d */ /* 0x000fe20000010000 */
[----:B0-----:R-:W-:-:S02]  /*1ba0*/  F2FP.F16.F32.PACK_AB R32, R49, R48 ;  /* 0x000000303120723e */ /* 0x001fc400000000ff */
[----:B------:R-:W-:Y:S02]  /*1bb0*/  F2FP.F16.F32.PACK_AB R33, R51, R50 ;  /* 0x000000323321723e */ /* 0x000fe400000000ff */
[----:B------:R-:W-:Y:S02]  /*1bc0*/  F2FP.F16.F32.PACK_AB R34, R61, R60 ;  /* 0x0000003c3d22723e */ /* 0x000fe400000000ff */
[----:B------:R-:W-:Y:S01]  /*1bd0*/  F2FP.F16.F32.PACK_AB R35, R63, R62 ;  /* 0x0000003e3f23723e */ /* 0x000fe200000000ff */
[----:B------:R-:W-:-:S04]  /*1be0*/  FADD R36, -R55, R82 ;  /* 0x0000005237247221 */ /* 0x000fc80000000100 */
[----:B------:R-:W-:Y:S01]  /*1bf0*/  FMUL R61, R36, 1.4426950216293334961 ;  /* 0x3fb8aa3b243d7820 */ /* 0x000fe20000400000 */
[----:B------:R-:W-:-:S04]  /*1c00*/  FADD R36, -R54, R81 ;  /* 0x0000005136247221 */ /* 0x000fc80000000100 */
[----:B------:R-:W-:Y:S01]  /*1c10*/  FMUL R60, R36, 1.4426950216293334961 ;  /* 0x3fb8aa3b243c7820 */ /* 0x000fe20000400000 */
[----:B------:R-:W-:-:S04]  /*1c20*/  FADD R36, -R53, R80 ;  /* 0x0000005035247221 */ /* 0x000fc80000000100 */
[----:B------:R-:W-:-:S06]  /*1c30*/  FMUL R63, R36, 1.4426950216293334961 ;  /* 0x3fb8aa3b243f7820 */ /* 0x000fcc0000400000 */
[----:B------:R-:W0:Y:S08]  /*1c40*/  MUFU.EX2 R63, R63 ;  /* 0x0000003f003f7308 */ /* 0x000e300000000800 */
[----:B------:R-:W1:Y:S08]  /*1c50*/  MUFU.EX2 R61, R61 ;  /* 0x0000003d003d7308 */ /* 0x000e700000000800 */
[----:B------:R-:W1:Y:S01]  /*1c60*/  MUFU.EX2 R60, R60 ;  /* 0x0000003c003c7308 */ /* 0x000e620000000800 */
[C---:B0-----:R-:W-:Y:S01]  /*1c70*/  FMUL R24, R63.reuse, R24 ;  /* 0x000000183f187220 */ /* 0x041fe20000400000 */
[----:B------:R-:W-:Y:S01]  /*1c80*/  FMUL R25, R63, R25 ;  /* 0x000000193f197220 */ /* 0x000fe20000400000 */
[----:B------:R-:W-:Y:S01]  /*1c90*/  UIADD3 UR4, UP0, UR4, 0x20, URZ ;  /* 0x0000002004047890 */ /* 0x000fe2000ff1e03f */
[C---:B-1----:R-:W-:Y:S01]  /*1ca0*/  FMUL R28, R61.reuse, R28 ;  /* 0x0000001c3d1c7220 */ /* 0x042fe20000400000 */
[C---:B------:R-:W-:Y:S01]  /*1cb0*/  FMUL R29, R61.reuse, R29 ;  /* 0x0000001d3d1d7220 */ /* 0x040fe20000400000 */
[C---:B------:R-:W-:Y:S01]  /*1cc0*/  FMUL R30, R60.reuse, R30 ;  /* 0x0000001e3c1e7220 */ /* 0x040fe20000400000 */
[----:B------:R-:W-:Y:S01]  /*1cd0*/  FMUL R31, R60, R31 ;  /* 0x0000001f3c1f7220 */ /* 0x000fe20000400000 */
[----:B------:R-:W-:Y:S01]  /*1ce0*/  UIADD3.X UR5, URZ, UR5, URZ, UP0, !UPT ;  /* 0x000000053f057290 */ /* 0x000fe200087fe43f */
[----:B------:R-:W-:Y:S01]  /*1cf0*/  ISETP.LE.U32.AND P1, PT, R74, UR4, PT ;  /* 0x000000044a007c0c */ /* 0x000fe2000bf23070 */
[----:B------:R-:W-:Y:S01]  /*1d00*/  FFMA R73, R61, R73, R56 ;  /* 0x000000493d497223 */ /* 0x000fe20000000038 */
[----:B------:R-:W-:Y:S01]  /*1d10*/  FFMA R72, R60, R72, R57 ;  /* 0x000000483c487223 */ /* 0x000fe20000000039 */
[----:B------:R-:W-:Y:S01]  /*1d20*/  FFMA R71, R63, R71, R58 ;  /* 0x000000473f477223 */ /* 0x000fe2000000003a */
[----:B------:R-:W-:Y:S01]  /*1d30*/  IMAD.MOV.U32 R82, RZ, RZ, R55 ;  /* 0x000000ffff527224 */ /* 0x000fe200078e0037 */
[----:B------:R-:W-:Y:S01]  /*1d40*/  MOV R81, R54 ;  /* 0x0000003600517202 */ /* 0x000fe20000000f00 */
[----:B------:R-:W-:Y:S01]  /*1d50*/  IMAD.MOV.U32 R80, RZ, RZ, R53 ;  /* 0x000000ffff507224 */ /* 0x000fe200078e0035 */
[----:B--2---:R-:W-:Y:S04]  /*1d60*/  STS.U16 [R75+UR6+0x1000], R40 ;  /* 0x001000284b007988 */ /* 0x004fe80008000406 */
[----:B---3--:R-:W-:Y:S04]  /*1d70*/  STS.U16 [R75+UR6+0x1200], R38 ;  /* 0x001200264b007988 */ /* 0x008fe80008000406 */
[----:B----4-:R-:W-:Y:S04]  /*1d80*/  STS.U16 [R75+UR6+0x1400], R116 ;  /* 0x001400744b007988 */ /* 0x010fe80008000406 */
[----:B-----5:R-:W-:Y:S04]  /*1d90*/  STS.U16 [R75+UR6+0x1600], R118 ;  /* 0x001600764b007988 */ /* 0x020fe80008000406 */
[----:B------:R-:W-:Y:S04]  /*1da0*/  STS.U16 [R75+UR6+0x1800], R120 ;  /* 0x001800784b007988 */ /* 0x000fe80008000406 */
[----:B------:R-:W-:Y:S04]  /*1db0*/  STS.U16 [R75+UR6+0x1a00], R122 ;  /* 0x001a007a4b007988 */ /* 0x000fe80008000406 */
[----:B------:R-:W-:Y:S04]  /*1dc0*/  STS.U16 [R75+UR6+0x1c00], R124 ;  /* 0x001c007c4b007988 */ /* 0x000fe80008000406 */
[----:B------:R-:W-:Y:S04]  /*1dd0*/  STS.U16 [R75+UR6+0x1e00], R83 ;  /* 0x001e00534b007988 */ /* 0x000fe80008000406 */
[----:B------:R0:W-:Y:S01]  /*1de0*/  STSM.16.M88.4 [R8+0x2000], R32 ;  /* 0x0020002008007844 */ /* 0x0001e20000000200 */
[----:B------:R-:W-:Y:S01]  /*1df0*/  BAR.SYNC.DEFER_BLOCKING 0x0 ;  /* 0x0000000000007b1d */ /* 0x000fe20000010000 */
[----:B0-----:R-:W-:-:S05]  /*1e00*/  FADD R32, -R52, R79 ;  /* 0x0000004f34207221 */ /* 0x001fca0000000100 */
[----:B------:R-:W-:Y:S04]  /*1e10*/  LDSM.16.M88.4 R44, [R10+0x1000] ;  /* 0x001000000a2c783b */ /* 0x000fe80000000200 */
[----:B------:R-:W0:Y:S01]  /*1e20*/  LDSM.16.M88.4 R40, [R21+UR6+0x2400] ;  /* 0x002400061528783b */ /* 0x000e220008000200 */
[----:B------:R-:W-:-:S03]  /*1e30*/  FMUL R62, R32, 1.4426950216293334961 ;  /* 0x3fb8aa3b203e7820 */ /* 0x000fc60000400000 */
[----:B------:R-:W1:Y:S03]  /*1e40*/  LDSM.16.M88.4 R48, [R21+UR6+0x2000] ;  /* 0x002000061530783b */ /* 0x000e660008000200 */
[----:B------:R-:W2:Y:S01]  /*1e50*/  MUFU.EX2 R62, R62 ;  /* 0x0000003e003e7308 */ /* 0x000ea20000000800 */
[----:B------:R-:W3:Y:S04]  /*1e60*/  LDSM.16.M88.4 R32, [R13+UR6+0x2400] ;  /* 0x002400060d20783b */ /* 0x000ee80008000200 */
[----:B------:R-:W4:Y:S01]  /*1e70*/  LDSM.16.M88.4 R36, [R13+UR6+0x2000] ;  /* 0x002000060d24783b */ /* 0x000f220008000200 */
[C---:B--2---:R-:W-:Y:S01]  /*1e80*/  FMUL R26, R62.reuse, R26 ;  /* 0x0000001a3e1a7220 */ /* 0x044fe20000400000 */
[----:B------:R-:W-:-:S07]  /*1e90*/  FMUL R27, R62, R27 ;  /* 0x0000001b3e1b7220 */ /* 0x000fce0000400000 */
[-C--:B0-----:R-:W-:Y:S01]  /*1ea0*/  HMMA.16816.F32 R24, R40, R44.reuse, R24 ;  /* 0x0000002c2818723c */ /* 0x081fe20000001818 */
[----:B------:R-:W0:Y:S05]  /*1eb0*/  LDC R40, c[0x0][0x264] ;  /* 0x00009900ff287b82 */ /* 0x000e2a0000000800 */
[----:B-1----:R-:W-:Y:S03]  /*1ec0*/  HMMA.16816.F32 R28, R48, R44, R28 ;  /* 0x0000002c301c723c */ /* 0x002fe6000000181c */
[----:B------:R-:W1:-:S15]  /*1ed0*/  LDC R41, c[0x0][0x254] ;  /* 0x00009500ff297b82 */ /* 0x000e5e0000000800 */
[----:B---3--:R-:W-:Y:S07]  /*1ee0*/  HMMA.16816.F32 R24, R32, R46, R24 ;  /* 0x0000002e2018723c */ /* 0x008fee0000001818 */
[----:B------:R-:W-:-:S04]  /*1ef0*/  MOV R32, UR5 ;  /* 0x0000000500207c02 */ /* 0x000fc80008000f00 */
[----:B------:R-:W-:Y:S01]  /*1f00*/  ISETP.GE.U32.AND.EX P1, PT, R32, RZ, PT, P1 ;  /* 0x000000ff2000720c */ /* 0x000fe20003f26110 */
[----:B----4-:R-:W-:Y:S01]  /*1f10*/  HMMA.16816.F32 R28, R36, R46, R28 ;  /* 0x0000002e241c723c */ /* 0x010fe2000000181c */
[----:B------:R-:W-:Y:S01]  /*1f20*/  FFMA R70, R62, R70, R59 ;  /* 0x000000463e467223 */ /* 0x000fe2000000003b */
[----:B0-----:R-:W-:Y:S02]  /*1f30*/  IMAD R5, R40, 0x20, R5 ;  /* 0x0000002028057824 */ /* 0x001fe400078e0205 */
[----:B-1----:R-:W-:Y:S02]  /*1f40*/  IMAD R14, R41, 0x20, R14 ;  /* 0x00000020290e7824 */ /* 0x002fe400078e020e */
[----:B------:R-:W-:-:S06]  /*1f50*/  IMAD.MOV.U32 R79, RZ, RZ, R52 ;  /* 0x000000ffff4f7224 */ /* 0x000fcc00078e0034 */
[----:B------:R-:W-:-:S12]  /*1f60*/  @!P1 BRA `(.L_x_1) ;  /* 0xffffffec00d89947 */ /* 0x000fd8000383ffff */
.L_x_0:
[C---:B------:R-:W-:Y:S01]  /*1f70*/  FMUL R7, R73.reuse, 8388608 ;  /* 0x4b00000049077820 */ /* 0x040fe20000400000 */
[----:B------:R-:W-:Y:S01]  /*1f80*/  FSETP.GEU.AND P3, PT, R73, 1.175494350822287508e-38, PT ;  /* 0x008000004900780b */ /* 0x000fe20003f6e000 */
[C---:B------:R-:W-:Y:S01]  /*1f90*/  FMUL R8, R72.reuse, 8388608 ;  /* 0x4b00000048087820 */ /* 0x040fe20000400000 */
[----:B------:R-:W-:Y:S01]  /*1fa0*/  FSETP.GT.AND P2, PT, |R72|, 8.50705917302346158658e+37, PT ;  /* 0x7e8000004800780b */ /* 0x000fe20003f44200 */
[----:B------:R-:W-:Y:S01]  /*1fb0*/  BAR.SYNC.DEFER_BLOCKING 0x0 ;  /* 0x0000000000007b1d */ /* 0x000fe20000010000 */
[----:B------:R-:W-:Y:S02]  /*1fc0*/  LOP3.LUT R6, R6, 0x70, RZ, 0xc0, !PT ;  /* 0x0000007006067812 */ /* 0x000fe400078ec0ff */
[----:B------:R-:W-:Y:S02]  /*1fd0*/  FSEL R7, R7, R73, !P3 ;  /* 0x0000004907077208 */ /* 0x000fe40005800000 */
[----:B------:R-:W-:Y:S01]  /*1fe0*/  FSEL R9, RZ, -23, P3 ;  /* 0xc1b80000ff097808 */ /* 0x000fe20001800000 */
[----:B------:R-:W-:Y:S01]  /*1ff0*/  VIADD R5, R6, UR6 ;  /* 0x0000000606057c36 */ /* 0x000fe20008000000 */
[C---:B------:R-:W-:Y:S01]  /*2000*/  FSETP.GEU.AND P3, PT, |R72|.reuse, 1.175494350822287508e-38, PT ;  /* 0x008000004800780b */ /* 0x040fe20003f6e200 */
[C---:B------:R-:W-:Y:S01]  /*2010*/  FMUL R6, R71.reuse, 8388608 ;  /* 0x4b00000047067820 */ /* 0x040fe20000400000 */
[----:B------:R-:W-:Y:S01]  /*2020*/  FSETP.GEU.AND P4, PT, R72, 1.175494350822287508e-38, PT ;  /* 0x008000004800780b */ /* 0x000fe20003f8e000 */
[----:B------:R-:W-:Y:S01]  /*2030*/  ULDC.64 UR4, c[0x0][0x270] ;  /* 0x00009c0000047ab9 */ /* 0x000fe20000000a00 */
[----:B------:R-:W-:Y:S01]  /*2040*/  FSETP.GEU.AND P6, PT, R71, 1.175494350822287508e-38, PT ;  /* 0x008000004700780b */ /* 0x000fe20003fce000 */
[----:B------:R-:W-:Y:S01]  /*2050*/  @P2 FMUL R31, R31, 0.25 ;  /* 0x3e8000001f1f2820 */ /* 0x000fe20000400000 */
[----:B------:R-:W-:Y:S01]  /*2060*/  FSEL R8, R8, R72, !P4 ;  /* 0x0000004808087208 */ /* 0x000fe20006000000 */
[----:B------:R-:W-:Y:S01]  /*2070*/  @P2 FMUL R72, R72, 0.25 ;  /* 0x3e80000048482820 */ /* 0x000fe20000400000 */
[----:B------:R-:W-:Y:S01]  /*2080*/  FSEL R6, R6, R71, !P6 ;  /* 0x0000004706067208 */ /* 0x000fe20007000000 */
[----:B------:R-:W-:Y:S01]  /*2090*/  @P2 FMUL R30, R30, 0.25 ;  /* 0x3e8000001e1e2820 */ /* 0x000fe20000400000 */
[----:B------:R-:W-:Y:S01]  /*20a0*/  FSEL R15, RZ, -23, P6 ;  /* 0xc1b80000ff0f7808 */ /* 0x000fe20003000000 */
[----:B------:R-:W-:Y:S01]  /*20b0*/  VIADD R12, R8, 0xc0cafb0d ;  /* 0xc0cafb0d080c7836 */ /* 0x000fe20000000000 */
[----:B------:R-:W-:Y:S01]  /*20c0*/  LEA.HI R2, R2, R5, RZ, 0x1f ;  /* 0x0000000502027211 */ /* 0x000fe200078ff8ff */
[C---:B------:R-:W-:Y:S01]  /*20d0*/  FMUL R5, R70.reuse, 8388608 ;  /* 0x4b00000046057820 */ /* 0x040fe20000400000 */
[----:B------:R-:W-:Y:S01]  /*20e0*/  FSETP.GT.AND P6, PT, |R73|, 8.50705917302346158658e+37, PT ;  /* 0x7e8000004900780b */ /* 0x000fe20003fc4200 */
[----:B------:R-:W-:Y:S01]  /*20f0*/  @!P3 FMUL R31, R31, 16777216 ;  /* 0x4b8000001f1fb820 */ /* 0x000fe20000400000 */
[----:B------:R-:W-:Y:S01]  /*2100*/  FSETP.GEU.AND P0, PT, R70, 1.175494350822287508e-38, PT ;  /* 0x008000004600780b */ /* 0x000fe20003f0e000 */
[----:B------:R-:W-:Y:S01]  /*2110*/  @!P3 FMUL R72, R72, 16777216 ;  /* 0x4b8000004848b820 */ /* 0x000fe20000400000 */
[----:B------:R-:W-:Y:S01]  /*2120*/  FSETP.GT.AND P2, PT, |R71|, 8.50705917302346158658e+37, PT ;  /* 0x7e8000004700780b */ /* 0x000fe20003f44200 */
[----:B------:R-:W-:Y:S01]  /*2130*/  @!P3 FMUL R30, R30, 16777216 ;  /* 0x4b8000001e1eb820 */ /* 0x000fe20000400000 */
[----:B------:R-:W-:Y:S01]  /*2140*/  FSETP.GEU.AND P3, PT, |R73|, 1.175494350822287508e-38, PT ;  /* 0x008000004900780b */ /* 0x000fe20003f6e200 */
[----:B------:R-:W-:Y:S01]  /*2150*/  VIADD R14, R6, 0xc0cafb0d ;  /* 0xc0cafb0d060e7836 */ /* 0x000fe20000000000 */
[----:B------:R-:W-:Y:S01]  /*2160*/  FSEL R11, RZ, -23, P4 ;  /* 0xc1b80000ff0b7808 */ /* 0x000fe20002000000 */
[----:B------:R-:W0:Y:S01]  /*2170*/  MUFU.RCP R22, R72 ;  /* 0x0000004800167308 */ /* 0x000e220000001000 */
[----:B------:R-:W-:Y:S01]  /*2180*/  FSEL R5, R5, R70, !P0 ;  /* 0x0000004605057208 */ /* 0x000fe20004000000 */
[----:B------:R-:W-:Y:S01]  /*2190*/  UIMAD UR4, UR7, UR4, URZ ;  /* 0x00000004070472a4 */ /* 0x000fe2000f8e023f */
[----:B------:R-:W-:Y:S01]  /*21a0*/  FSEL R18, RZ, -23, P0 ;  /* 0xc1b80000ff127808 */ /* 0x000fe20000000000 */
[----:B------:R-:W-:Y:S01]  /*21b0*/  @P6 FMUL R73, R73, 0.25 ;  /* 0x3e80000049496820 */ /* 0x000fe20000400000 */
[C---:B------:R-:W-:Y:S01]  /*21c0*/  FSETP.GT.AND P4, PT, |R70|.reuse, 8.50705917302346158658e+37, PT ;  /* 0x7e8000004600780b */ /* 0x040fe20003f84200 */
[----:B------:R-:W-:Y:S01]  /*21d0*/  VIADD R16, R5, 0xc0cafb0d ;  /* 0xc0cafb0d05107836 */ /* 0x000fe20000000000 */
[C---:B------:R-:W-:Y:S01]  /*21e0*/  FSETP.GEU.AND P0, PT, |R71|.reuse, 1.175494350822287508e-38, PT ;  /* 0x008000004700780b */ /* 0x040fe20003f0e200 */
[----:B------:R-:W-:Y:S01]  /*21f0*/  @P2 FMUL R71, R71, 0.25 ;  /* 0x3e80000047472820 */ /* 0x000fe20000400000 */
[----:B------:R-:W-:Y:S01]  /*2200*/  FSETP.GEU.AND P1, PT, |R70|, 1.175494350822287508e-38, PT ;  /* 0x008000004600780b */ /* 0x000fe20003f2e200 */
[----:B------:R-:W-:Y:S01]  /*2210*/  @!P3 FMUL R73, R73, 16777216 ;  /* 0x4b8000004949b820 */ /* 0x000fe20000400000 */
[----:B------:R-:W-:Y:S01]  /*2220*/  LOP3.LUT R13, R12, 0xff800000, RZ, 0xc0, !PT ;  /* 0xff8000000c0d7812 */ /* 0x000fe200078ec0ff */
[----:B------:R-:W-:Y:S01]  /*2230*/  @P6 FMUL R29, R29, 0.25 ;  /* 0x3e8000001d1d6820 */ /* 0x000fe20000400000 */
[----:B------:R-:W-:Y:S01]  /*2240*/  LOP3.LUT R17, R14, 0xff800000, RZ, 0xc0, !PT ;  /* 0xff8000000e117812 */ /* 0x000fe200078ec0ff */
[----:B------:R-:W1:Y:S01]  /*2250*/  MUFU.RCP R23, R73 ;  /* 0x0000004900177308 */ /* 0x000e620000001000 */
[----:B------:R-:W-:Y:S01]  /*2260*/  I2FP.F32.S32 R14, R13 ;  /* 0x0000000d000e7245 */ /* 0x000fe20000201400 */
[----:B------:R-:W-:Y:S01]  /*2270*/  @P6 FMUL R28, R28, 0.25 ;  /* 0x3e8000001c1c6820 */ /* 0x000fe20000400000 */
[----:B------:R-:W-:Y:S01]  /*2280*/  LOP3.LUT R20, R16, 0xff800000, RZ, 0xc0, !PT ;  /* 0xff80000010147812 */ /* 0x000fe200078ec0ff */
[----:B------:R-:W-:Y:S01]  /*2290*/  @P4 FMUL R70, R70, 0.25 ;  /* 0x3e80000046464820 */ /* 0x000fe20000400000 */
[----:B------:R-:W-:Y:S01]  /*22a0*/  I2FP.F32.S32 R16, R17 ;  /* 0x0000001100107245 */ /* 0x000fe20000201400 */
[----:B------:R-:W-:Y:S01]  /*22b0*/  @!P0 FMUL R71, R71, 16777216 ;  /* 0x4b80000047478820 */ /* 0x000fe20000400000 */
[----:B------:R-:W-:Y:S01]  /*22c0*/  FFMA.FTZ R11, R14, 1.1920928955078125e-07, R11 ;  /* 0x340000000e0b7823 */ /* 0x000fe2000001000b */
[----:B------:R-:W-:Y:S01]  /*22d0*/  @!P1 FMUL R70, R70, 16777216 ;  /* 0x4b80000046469820 */ /* 0x000fe20000400000 */
[----:B------:R-:W-:Y:S01]  /*22e0*/  I2FP.F32.S32 R19, R20 ;  /* 0x0000001400137245 */ /* 0x000fe20000201400 */
[----:B------:R-:W2:Y:S01]  /*22f0*/  MUFU.RCP R14, R71 ;  /* 0x00000047000e7308 */ /* 0x000ea20000001000 */
[----:B------:R-:W-:Y:S01]  /*2300*/  IADD3 R10, R7, -0x3f3504f3, RZ ;  /* 0xc0cafb0d070a7810 */ /* 0x000fe20007ffe0ff */
[----:B------:R-:W-:Y:S01]  /*2310*/  FFMA.FTZ R15, R16, 1.1920928955078125e-07, R15 ;  /* 0x34000000100f7823 */ /* 0x000fe2000001000f */
[----:B------:R-:W-:Y:S01]  /*2320*/  @P2 FMUL R25, R25, 0.25 ;  /* 0x3e80000019192820 */ /* 0x000fe20000400000 */
[----:B------:R-:W-:Y:S01]  /*2330*/  FFMA.FTZ R18, R19, 1.1920928955078125e-07, R18 ;  /* 0x3400000013127823 */ /* 0x000fe20000010012 */
[C---:B0-----:R-:W-:Y:S01]  /*2340*/  FMUL R16, R22.reuse, R31 ;  /* 0x0000001f16107220 */ /* 0x041fe20000400000 */
[----:B------:R-:W-:Y:S01]  /*2350*/  FMUL R19, R22, R30 ;  /* 0x0000001e16137220 */ /* 0x000fe20000400000 */
[----:B------:R-:W-:Y:S01]  /*2360*/  @!P3 FMUL R29, R29, 16777216 ;  /* 0x4b8000001d1db820 */ /* 0x000fe20000400000 */
[----:B------:R-:W0:Y:S01]  /*2370*/  MUFU.RCP R21, R70 ;  /* 0x0000004600157308 */ /* 0x000e220000001000 */
[----:B------:R-:W-:Y:S01]  /*2380*/  @P2 FMUL R24, R24, 0.25 ;  /* 0x3e80000018182820 */ /* 0x000fe20000400000 */
[----:B------:R-:W-:Y:S01]  /*2390*/  LOP3.LUT R10, R10, 0xff800000, RZ, 0xc0, !PT ;  /* 0xff8000000a0a7812 */ /* 0x000fe200078ec0ff */
[----:B------:R-:W-:Y:S01]  /*23a0*/  @!P3 FMUL R28, R28, 16777216 ;  /* 0x4b8000001c1cb820 */ /* 0x000fe20000400000 */
[----:B------:R-:W-:Y:S01]  /*23b0*/  @P4 FMUL R27, R27, 0.25 ;  /* 0x3e8000001b1b4820 */ /* 0x000fe20000400000 */
[----:B------:R-:W-:Y:S01]  /*23c0*/  @!P0 FMUL R25, R25, 16777216 ;  /* 0x4b80000019198820 */ /* 0x000fe20000400000 */
[----:B------:R-:W-:Y:S01]  /*23d0*/  @P4 FMUL R26, R26, 0.25 ;  /* 0x3e8000001a1a4820 */ /* 0x000fe20000400000 */
[C---:B-1----:R-:W-:Y:S01]  /*23e0*/  FMUL R22, R23.reuse, R29 ;  /* 0x0000001d17167220 */ /* 0x042fe20000400000 */
[----:B------:R-:W-:Y:S01]  /*23f0*/  @!P0 FMUL R24, R24, 16777216 ;  /* 0x4b80000018188820 */ /* 0x000fe20000400000 */
[----:B------:R-:W-:Y:S01]  /*2400*/  I2FP.F32.S32 R12, R10 ;  /* 0x0000000a000c7245 */ /* 0x000fe20000201400 */
[----:B------:R-:W-:Y:S01]  /*2410*/  FMUL R23, R23, R28 ;  /* 0x0000001c17177220 */ /* 0x000fe20000400000 */
[----:B------:R-:W-:Y:S01]  /*2420*/  F2FP.F16.F32.PACK_AB R16, R16, R19 ;  /* 0x000000131010723e */ /* 0x000fe200000000ff */
[----:B------:R-:W-:Y:S01]  /*2430*/  @!P1 FMUL R27, R27, 16777216 ;  /* 0x4b8000001b1b9820 */ /* 0x000fe20000400000 */
[----:B------:R-:W-:Y:S01]  /*2440*/  IADD3 R19, R78, R3, RZ ;  /* 0x000000034e137210 */ /* 0x000fe20007ffe0ff */
[----:B--2---:R-:W-:Y:S01]  /*2450*/  FMUL R3, R14, R25 ;  /* 0x000000190e037220 */ /* 0x004fe20000400000 */
[----:B------:R-:W-:Y:S01]  /*2460*/  @!P1 FMUL R26, R26, 16777216 ;  /* 0x4b8000001a1a9820 */ /* 0x000fe20000400000 */
[----:B------:R-:W-:Y:S01]  /*2470*/  FMUL R14, R14, R24 ;  /* 0x000000180e0e7220 */ /* 0x000fe20000400000 */
[----:B------:R-:W-:Y:S01]  /*2480*/  FFMA.FTZ R9, R12, 1.1920928955078125e-07, R9 ;  /* 0x340000000c097823 */ /* 0x000fe20000010009 */
[----:B------:R-:W-:Y:S01]  /*2490*/  F2FP.F16.F32.PACK_AB R22, R22, R23 ;  /* 0x000000171616723e */ /* 0x000fe200000000ff */
[C---:B0-----:R-:W-:Y:S01]  /*24a0*/  FMUL R12, R21.reuse, R27 ;  /* 0x0000001b150c7220 */ /* 0x041fe20000400000 */
[----:B------:R-:W-:Y:S01]  /*24b0*/  FMUL R21, R21, R26 ;  /* 0x0000001a15157220 */ /* 0x000fe20000400000 */
[----:B------:R-:W-:Y:S01]  /*24c0*/  F2FP.F16.F32.PACK_AB R3, R3, R14 ;  /* 0x0000000e0303723e */ /* 0x000fe200000000ff */
[----:B------:R-:W-:Y:S01]  /*24d0*/  IMAD.IADD R10, R7, 0x1, -R10 ;  /* 0x00000001070a7824 */ /* 0x000fe200078e0a0a */
[----:B------:R-:W-:Y:S01]  /*24e0*/  PRMT R25, R22, 0x7632, R25 ;  /* 0x0000763216197816 */ /* 0x000fe20000000019 */
[----:B------:R-:W-:Y:S01]  /*24f0*/  IMAD.IADD R13, R8, 0x1, -R13 ;  /* 0x00000001080d7824 */ /* 0x000fe200078e0a0d */
[C---:B------:R-:W-:Y:S01]  /*2500*/  LOP3.LUT R23, R19.reuse, 0x20, RZ, 0x3c, !PT ;  /* 0x0000002013177812 */ /* 0x040fe200078e3cff */
[----:B------:R0:W-:Y:S01]  /*2510*/  STS.U16 [R19+UR6], R22 ;  /* 0x0000001613007988 */ /* 0x0001e20008000406 */
[----:B------:R-:W-:Y:S01]  /*2520*/  PRMT R24, R16, 0x7632, R24 ;  /* 0x0000763210187816 */ /* 0x000fe20000000018 */
[----:B------:R-:W-:Y:S01]  /*2530*/  FADD R10, R10, -1 ;  /* 0xbf8000000a0a7421 */ /* 0x000fe20000000000 */
[----:B------:R-:W-:Y:S01]  /*2540*/  F2FP.F16.F32.PACK_AB R12, R12, R21 ;  /* 0x000000150c0c723e */ /* 0x000fe200000000ff */
[----:B------:R1:W-:Y:S01]  /*2550*/  STS.U16 [R19+UR6+0x80], R25 ;  /* 0x0000801913007988 */ /* 0x0003e20008000406 */
[----:B------:R-:W-:Y:S01]  /*2560*/  LOP3.LUT R14, R19, 0x40, RZ, 0x3c, !PT ;  /* 0x00000040130e7812 */ /* 0x000fe200078e3cff */
[----:B------:R-:W-:Y:S01]  /*2570*/  FADD R13, R13, -1 ;  /* 0xbf8000000d0d7421 */ /* 0x000fe20000000000 */
[----:B------:R-:W-:Y:S01]  /*2580*/  PRMT R26, R3, 0x7632, R26 ;  /* 0x00007632031a7816 */ /* 0x000fe2000000001a */
[----:B------:R2:W-:Y:S01]  /*2590*/  STS.U16 [R23+UR6+0x400], R16 ;  /* 0x0004001017007988 */ /* 0x0005e20008000406 */
[----:B------:R-:W-:Y:S01]  /*25a0*/  LOP3.LUT R21, R19, 0x60, RZ, 0x3c, !PT ;  /* 0x0000006013157812 */ /* 0x000fe200078e3cff */
[----:B------:R-:W-:Y:S01]  /*25b0*/  IMAD.IADD R20, R5, 0x1, -R20 ;  /* 0x0000000105147824 */ /* 0x000fe200078e0a14 */
[----:B0-----:R-:W-:Y:S01]  /*25c0*/  PRMT R22, R12, 0x7632, R22 ;  /* 0x000076320c167816 */ /* 0x001fe20000000016 */
[----:B------:R-:W-:Y:S01]  /*25d0*/  STS.U16 [R23+UR6+0x480], R24 ;  /* 0x0004801817007988 */ /* 0x000fe20008000406 */
[----:B------:R-:W-:Y:S01]  /*25e0*/  IADD3 R17, R6, -R17, RZ ;  /* 0x8000001106117210 */ /* 0x000fe20007ffe0ff */
[----:B-1----:R-:W-:-:S02]  /*25f0*/  IMAD.MOV.U32 R19, RZ, RZ, 0x3dc6b27f ;  /* 0x3dc6b27fff137424 */ /* 0x002fc400078e00ff */
[----:B------:R-:W-:Y:S01]  /*2600*/  FADD R20, R20, -1 ;  /* 0xbf80000014147421 */ /* 0x000fe20000000000 */
[----:B------:R0:W-:Y:S01]  /*2610*/  STS.U16 [R14+UR6+0x800], R3 ;  /* 0x000800030e007988 */ /* 0x0001e20008000406 */
[----:B------:R-:W-:Y:S01]  /*2620*/  ISETP.GE.U32.AND P0, PT, R7, 0x7f800000, PT ;  /* 0x7f8000000700780c */ /* 0x000fe20003f06070 */
[----:B------:R-:W-:Y:S01]  /*2630*/  FADD R17, R17, -1 ;  /* 0xbf80000011117421 */ /* 0x000fe20000000000 */
[----:B--2---:R-:W1:Y:S01]  /*2640*/  LDC R16, c[0x0][0x278] ;  /* 0x00009e00ff107b82 */ /* 0x004e620000000800 */
[----:B------:R-:W-:Y:S01]  /*2650*/  STS.U16 [R14+UR6+0x880], R26 ;  /* 0x0008801a0e007988 */ /* 0x000fe20008000406 */
[----:B------:R-:W-:Y:S01]  /*2660*/  ISETP.GE.U32.AND P4, PT, R8, 0x7f800000, PT ;  /* 0x7f8000000800780c */ /* 0x000fe20003f86070 */
[----:B------:R-:W-:Y:S01]  /*2670*/  USHF.L.U32 UR8, UR4, 0x1, URZ ;  /* 0x0000000104087899 */ /* 0x000fe2000800063f */
[----:B------:R-:W-:Y:S01]  /*2680*/  ISETP.GE.U32.AND P3, PT, R6, 0x7f800000, PT ;  /* 0x7f8000000600780c */ /* 0x000fe20003f66070 */
[----:B------:R2:W-:Y:S01]  /*2690*/  STS.U16 [R21+UR6+0xc00], R12 ;  /* 0x000c000c15007988 */ /* 0x0005e20008000406 */
[----:B------:R-:W-:Y:S01]  /*26a0*/  FSETP.NEU.AND P2, PT, R7, RZ, PT ;  /* 0x000000ff0700720b */ /* 0x000fe20003f4d000 */
[C---:B0-----:R-:W-:Y:S01]  /*26b0*/  FFMA.FTZ R3, R10.reuse, R19, -0.16845393180847167969 ;  /* 0xbe2c7f300a037423 */ /* 0x041fe20000010013 */
[----:B------:R-:W-:Y:S01]  /*26c0*/  ISETP.GE.U32.AND P6, PT, R5, 0x7f800000, PT ;  /* 0x7f8000000500780c */ /* 0x000fe20003fc6070 */
[----:B------:R0:W-:Y:S01]  /*26d0*/  STS.U16 [R21+UR6+0xc80], R22 ;  /* 0x000c801615007988 */ /* 0x0001e20008000406 */
[----:B------:R-:W-:Y:S01]  /*26e0*/  BAR.SYNC.DEFER_BLOCKING 0x0 ;  /* 0x0000000000007b1d */ /* 0x000fe20000010000 */
[----:B------:R-:W-:Y:S01]  /*26f0*/  FFMA.FTZ R3, R10, R3, 0.1716887056827545166 ;  /* 0x3e2fcf2a0a037423 */ /* 0x000fe20000010003 */
[-C--:B--2---:R-:W-:Y:S01]  /*2700*/  FFMA.FTZ R12, R13, R19.reuse, -0.16845393180847167969 ;  /* 0xbe2c7f300d0c7423 */ /* 0x084fe20000010013 */
[-C--:B------:R-:W-:Y:S01]  /*2710*/  FFMA.FTZ R14, R17, R19.reuse, -0.16845393180847167969 ;  /* 0xbe2c7f30110e7423 */ /* 0x080fe20000010013 */
[----:B------:R-:W-:Y:S01]  /*2720*/  FFMA.FTZ R19, R20, R19, -0.16845393180847167969 ;  /* 0xbe2c7f3014137423 */ /* 0x000fe20000010013 */
[----:B------:R-:W-:Y:S01]  /*2730*/  FFMA.FTZ R3, R10, R3, -0.17900948226451873779 ;  /* 0xbe374e430a037423 */ /* 0x000fe20000010003 */
[----:B------:R-:W-:Y:S01]  /*2740*/  FFMA.FTZ R12, R13, R12, 0.1716887056827545166 ;  /* 0x3e2fcf2a0d0c7423 */ /* 0x000fe2000001000c */
[----:B------:R-:W-:Y:S01]  /*2750*/  FFMA.FTZ R14, R17, R14, 0.1716887056827545166 ;  /* 0x3e2fcf2a110e7423 */ /* 0x000fe2000001000e */
[----:B------:R-:W-:Y:S01]  /*2760*/  FFMA.FTZ R19, R20, R19, 0.1716887056827545166 ;  /* 0x3e2fcf2a14137423 */ /* 0x000fe20000010013 */
[----:B------:R-:W-:Y:S01]  /*2770*/  FFMA.FTZ R3, R10, R3, 0.20512372255325317383 ;  /* 0x3e520bf40a037423 */ /* 0x000fe20000010003 */
[----:B------:R-:W-:Y:S01]  /*2780*/  FFMA.FTZ R12, R13, R12, -0.17900948226451873779 ;  /* 0xbe374e430d0c7423 */ /* 0x000fe2000001000c */
[----:B------:R-:W-:Y:S01]  /*2790*/  FFMA.FTZ R14, R17, R14, -0.17900948226451873779 ;  /* 0xbe374e43110e7423 */ /* 0x000fe2000001000e */
[----:B------:R-:W-:Y:S01]  /*27a0*/  FFMA.FTZ R19, R20, R19, -0.17900948226451873779 ;  /* 0xbe374e4314137423 */ /* 0x000fe20000010013 */
[----:B------:R-:W-:Y:S01]  /*27b0*/  FFMA.FTZ R3, R10, R3, -0.24046532809734344482 ;  /* 0xbe763c8b0a037423 */ /* 0x000fe20000010003 */
[----:B------:R-:W-:Y:S01]  /*27c0*/  FFMA.FTZ R12, R13, R12, 0.20512372255325317383 ;  /* 0x3e520bf40d0c7423 */ /* 0x000fe2000001000c */
[----:B------:R-:W-:Y:S01]  /*27d0*/  FFMA.FTZ R14, R17, R14, 0.20512372255325317383 ;  /* 0x3e520bf4110e7423 */ /* 0x000fe2000001000e */
[----:B------:R-:W-:Y:S01]  /*27e0*/  FFMA.FTZ R19, R20, R19, 0.20512372255325317383 ;  /* 0x3e520bf414137423 */ /* 0x000fe20000010013 */
[----:B------:R-:W-:Y:S01]  /*27f0*/  FFMA.FTZ R3, R10, R3, 0.28857114911079406738 ;  /* 0x3e93bf990a037423 */ /* 0x000fe20000010003 */
[----:B------:R-:W-:Y:S01]  /*2800*/  FFMA.FTZ R12, R13, R12, -0.24046532809734344482 ;  /* 0xbe763c8b0d0c7423 */ /* 0x000fe2000001000c */
[----:B------:R-:W-:Y:S01]  /*2810*/  FFMA.FTZ R14, R17, R14, -0.24046532809734344482 ;  /* 0xbe763c8b110e7423 */ /* 0x000fe2000001000e */
[----:B------:R-:W-:Y:S01]  /*2820*/  FFMA.FTZ R19, R20, R19, -0.24046532809734344482 ;  /* 0xbe763c8b14137423 */ /* 0x000fe20000010013 */
[----:B------:R-:W-:Y:S01]  /*2830*/  FFMA.FTZ R3, R10, R3, -0.36067417263984680176 ;  /* 0xbeb8aa490a037423 */ /* 0x000fe20000010003 */
[----:B------:R-:W-:Y:S01]  /*2840*/  FFMA.FTZ R12, R13, R12, 0.28857114911079406738 ;  /* 0x3e93bf990d0c7423 */ /* 0x000fe2000001000c */
[----:B------:R-:W-:Y:S01]  /*2850*/  FFMA.FTZ R14, R17, R14, 0.28857114911079406738 ;  /* 0x3e93bf99110e7423 */ /* 0x000fe2000001000e */
[----:B------:R-:W-:Y:S01]  /*2860*/  FFMA.FTZ R19, R20, R19, 0.28857114911079406738 ;  /* 0x3e93bf9914137423 */ /* 0x000fe20000010013 */
[----:B------:R-:W-:Y:S01]  /*2870*/  FFMA.FTZ R3, R10, R3, 0.48089820146560668945 ;  /* 0x3ef6384a0a037423 */ /* 0x000fe20000010003 */
[----:B------:R-:W-:Y:S01]  /*2880*/  FFMA.FTZ R12, R13, R12, -0.36067417263984680176 ;  /* 0xbeb8aa490d0c7423 */ /* 0x000fe2000001000c */
[----:B------:R-:W-:Y:S01]  /*2890*/  FFMA.FTZ R14, R17, R14, -0.36067417263984680176 ;  /* 0xbeb8aa49110e7423 */ /* 0x000fe2000001000e */
[----:B------:R-:W-:Y:S01]  /*28a0*/  FFMA.FTZ R19, R20, R19, -0.36067417263984680176 ;  /* 0xbeb8aa4914137423 */ /* 0x000fe20000010013 */
[----:B------:R-:W-:Y:S01]  /*28b0*/  FFMA.FTZ R3, R10, R3, -0.72134751081466674805 ;  /* 0xbf38aa3b0a037423 */ /* 0x000fe20000010003 */
[----:B------:R-:W-:Y:S01]  /*28c0*/  FFMA.FTZ R12, R13, R12, 0.48089820146560668945 ;  /* 0x3ef6384a0d0c7423 */ /* 0x000fe2000001000c */
[----:B------:R-:W-:Y:S01]  /*28d0*/  FFMA.FTZ R14, R17, R14, 0.48089820146560668945 ;  /* 0x3ef6384a110e7423 */ /* 0x000fe2000001000e */
[----:B------:R-:W-:Y:S01]  /*28e0*/  FFMA.FTZ R19, R20, R19, 0.48089820146560668945 ;  /* 0x3ef6384a14137423 */ /* 0x000fe20000010013 */
[----:B------:R-:W-:Y:S01]  /*28f0*/  FMUL R3, R10, R3 ;  /* 0x000000030a037220 */ /* 0x000fe20000400000 */
[----:B------:R-:W-:Y:S01]  /*2900*/  FFMA.FTZ R12, R13, R12, -0.72134751081466674805 ;  /* 0xbf38aa3b0d0c7423 */ /* 0x000fe2000001000c */
[----:B------:R-:W-:Y:S01]  /*2910*/  FFMA.FTZ R14, R17, R14, -0.72134751081466674805 ;  /* 0xbf38aa3b110e7423 */ /* 0x000fe2000001000e */
[----:B------:R-:W-:Y:S01]  /*2920*/  FFMA.FTZ R19, R20, R19, -0.72134751081466674805 ;  /* 0xbf38aa3b14137423 */ /* 0x000fe20000010013 */
[C---:B------:R-:W-:Y:S01]  /*2930*/  FMUL R3, R10.reuse, R3 ;  /* 0x000000030a037220 */ /* 0x040fe20000400000 */
[----:B------:R-:W-:Y:S01]  /*2940*/  FMUL R12, R13, R12 ;  /* 0x0000000c0d0c7220 */ /* 0x000fe20000400000 */
[----:B0-----:R-:W0:Y:S01]  /*2950*/  LDC.64 R22, c[0x0][0x228] ;  /* 0x00008a00ff167b82 */ /* 0x001e220000000a00 */
[----:B------:R-:W-:Y:S01]  /*2960*/  FMUL R14, R17, R14 ;  /* 0x0000000e110e7220 */ /* 0x000fe20000400000 */
[----:B------:R-:W-:Y:S01]  /*2970*/  FFMA.FTZ R10, R10, 1.4426950216293334961, R3 ;  /* 0x3fb8aa3b0a0a7823 */ /* 0x000fe20000010003 */
[----:B------:R-:W-:Y:S01]  /*2980*/  FMUL R12, R13, R12 ;  /* 0x0000000c0d0c7220 */ /* 0x000fe20000400000 */
[----:B------:R-:W-:Y:S01]  /*2990*/  FMUL R19, R20, R19 ;  /* 0x0000001314137220 */ /* 0x000fe20000400000 */
[----:B------:R-:W-:Y:S01]  /*29a0*/  FMUL R14, R17, R14 ;  /* 0x0000000e110e7220 */ /* 0x000fe20000400000 */
[----:B------:R-:W2:Y:S01]  /*29b0*/  LDS R25, [R4+UR6] ;  /* 0x0000000604197984 */ /* 0x000ea20008000800 */
[----:B------:R-:W-:Y:S01]  /*29c0*/  FFMA.FTZ R12, R13, 1.4426950216293334961, R12 ;  /* 0x3fb8aa3b0d0c7823 */ /* 0x000fe2000001000c */
[----:B------:R-:W-:Y:S01]  /*29d0*/  SHF.R.U32.HI R13, RZ, 0x5, R0 ;  /* 0x00000005ff0d7819 */ /* 0x000fe20000011600 */
[----:B------:R-:W-:Y:S01]  /*29e0*/  FADD R0, R9, R10 ;  /* 0x0000000a09007221 */ /* 0x000fe20000000000 */
[----:B------:R-:W-:-:S02]  /*29f0*/  @P0 IMAD.MOV.U32 R10, RZ, RZ, 0x7f800000 ;  /* 0x7f800000ff0a0424 */ /* 0x000fc400078e00ff */
[----:B------:R-:W-:Y:S01]  /*2a00*/  FADD R3, R11, R12 ;  /* 0x0000000c0b037221 */ /* 0x000fe20000000000 */
[----:B------:R-:W-:Y:S01]  /*2a10*/  SGXT.U32 R9, R13, 0x3 ;  /* 0x000000030d09781a */ /* 0x000fe20000000000 */
[----:B------:R-:W-:Y:S01]  /*2a20*/  FMUL R19, R20, R19 ;  /* 0x0000001314137220 */ /* 0x000fe20000400000 */
[----:B------:R-:W-:Y:S01]  /*2a30*/  @P0 FFMA.FTZ R0, R7, R10, +INF ;  /* 0x7f80000007000423 */ /* 0x000fe2000001000a */
[----:B------:R-:W-:Y:S02]  /*2a40*/  @P4 IMAD.MOV.U32 R7, RZ, RZ, 0x7f800000 ;  /* 0x7f800000ff074424 */ /* 0x000fe400078e00ff */
[----:B------:R-:W-:Y:S01]  /*2a50*/  FFMA.FTZ R14, R17, 1.4426950216293334961, R14 ;  /* 0x3fb8aa3b110e7823 */ /* 0x000fe2000001000e */
[----:B-1----:R-:W-:Y:S01]  /*2a60*/  IMAD R9, R9, R16, RZ ;  /* 0x0000001009097224 */ /* 0x002fe200078e02ff */
[----:B------:R-:W1:Y:S01]  /*2a70*/  LDS R27, [R4+UR6+0x100] ;  /* 0x00010006041b7984 */ /* 0x000e620008000800 */
[----:B------:R-:W-:Y:S01]  /*2a80*/  @P4 FFMA.FTZ R3, R8, R7, +INF ;  /* 0x7f80000008034423 */ /* 0x000fe20000010007 */
[----:B------:R-:W-:-:S02]  /*2a90*/  @P3 IMAD.MOV.U32 R7, RZ, RZ, 0x7f800000 ;  /* 0x7f800000ff073424 */ /* 0x000fc400078e00ff */
[----:B------:R-:W-:Y:S01]  /*2aa0*/  FFMA.FTZ R19, R20, 1.4426950216293334961, R19 ;  /* 0x3fb8aa3b14137823 */ /* 0x000fe20000010013 */
[----:B------:R-:W-:Y:S01]  /*2ab0*/  LEA R11, R16, R9, 0x3 ;  /* 0x00000009100b7211 */ /* 0x000fe200078e18ff */
[----:B------:R-:W-:Y:S01]  /*2ac0*/  LDS R29, [R4+UR6+0x200] ;  /* 0x00020006041d7984 */ /* 0x000fe20008000800 */
[----:B------:R-:W-:Y:S01]  /*2ad0*/  FADD R20, R15, R14 ;  /* 0x0000000e0f147221 */ /* 0x000fe20000000000 */
[C---:B------:R-:W-:Y:S01]  /*2ae0*/  FSETP.NEU.AND P0, PT, R6.reuse, RZ, PT ;  /* 0x000000ff0600720b */ /* 0x040fe20003f0d000 */
[----:B------:R-:W-:Y:S01]  /*2af0*/  @P3 FFMA.FTZ R20, R6, R7, +INF ;  /* 0x7f80000006143423 */ /* 0x000fe20000010007 */
[----:B------:R-:W-:Y:S01]  /*2b00*/  IMAD R13, R16, 0x8, R11 ;  /* 0x00000008100d7824 */ /* 0x000fe200078e020b */
[----:B------:R3:W4:Y:S01]  /*2b10*/  LDS R31, [R4+UR6+0x300] ;  /* 0x00030006041f7984 */ /* 0x0007220008000800 */
[----:B------:R-:W-:Y:S01]  /*2b20*/  IMAD R6, R76, UR5, RZ ;  /* 0x000000054c067c24 */ /* 0x000fe2000f8e02ff */
[----:B------:R-:W-:Y:S01]  /*2b30*/  FSETP.NEU.AND P1, PT, R8, RZ, PT ;  /* 0x000000ff0800720b */ /* 0x000fe20003f2d000 */
[----:B------:R-:W-:Y:S01]  /*2b40*/  IMAD R15, R16, 0x8, R13 ;  /* 0x00000008100f7824 */ /* 0x000fe200078e020d */
[----:B------:R-:W-:Y:S01]  /*2b50*/  UIMAD.WIDE UR4, UR4, 0x2, URZ ;  /* 0x00000002040478a5 */ /* 0x000fe2000f8e023f */
[----:B------:R-:W-:-:S02]  /*2b60*/  IMAD.SHL.U32 R7, R6, 0x2, RZ ;  /* 0x0000000206077824 */ /* 0x000fc400078e00ff */
[----:B------:R-:W-:Y:S01]  /*2b70*/  FADD R21, R18, R19 ;  /* 0x0000001312157221 */ /* 0x000fe20000000000 */
[----:B------:R-:W-:Y:S01]  /*2b80*/  IMAD R17, R16, 0x8, R15 ;  /* 0x0000000810117824 */ /* 0x000fe200078e020f */
[----:B------:R-:W-:Y:S01]  /*2b90*/  @P6 MOV R8, 0x7f800000 ;  /* 0x7f80000000086802 */ /* 0x000fe20000000f00 */
[----:B------:R-:W-:Y:S01]  /*2ba0*/  IMAD.HI R6, R6, 0x2, RZ ;  /* 0x0000000206067827 */ /* 0x000fe200078e02ff */
[----:B0-----:R-:W-:Y:S01]  /*2bb0*/  IADD3 R18, P3, P4, R7, UR8, R22 ;  /* 0x0000000807127c10 */ /* 0x001fe2000fc7e016 */
[----:B------:R-:W-:Y:S01]  /*2bc0*/  ULDC UR4, c[0x0][0x27c] ;  /* 0x00009f0000047ab9 */ /* 0x000fe20000000800 */
[----:B------:R-:W-:Y:S01]  /*2bd0*/  FSEL R0, R0, -INF , P2 ;  /* 0xff80000000007808 */ /* 0x000fe20001000000 */
[----:B------:R-:W-:Y:S02]  /*2be0*/  IMAD R19, R16, 0x8, R17 ;  /* 0x0000000810137824 */ /* 0x000fe400078e0211 */
[----:B------:R-:W-:Y:S01]  /*2bf0*/  @P6 FFMA.FTZ R21, R5, R8, +INF ;  /* 0x7f80000005156423 */ /* 0x000fe20000010008 */
[----:B------:R-:W-:Y:S01]  /*2c00*/  IADD3.X R24, R6, UR5, R23, P3, P4 ;  /* 0x0000000506187c10 */ /* 0x000fe20009fe8417 */
[----:B------:R-:W-:Y:S01]  /*2c10*/  UIMAD UR4, UR7, UR4, URZ ;  /* 0x00000004070472a4 */ /* 0x000fe2000f8e023f */
[----:B------:R-:W-:-:S02]  /*2c20*/  LEA R6, P6, R9, R18, 0x1 ;  /* 0x0000001209067211 */ /* 0x000fc400078c08ff */
[C---:B------:R-:W-:Y:S01]  /*2c30*/  LEA R22, R16.reuse, R19, 0x3 ;  /* 0x0000001310167211 */ /* 0x040fe200078e18ff */
[----:B------:R-:W-:Y:S01]  /*2c40*/  USHF.L.U32 UR7, UR4, 0x2, URZ ;  /* 0x0000000204077899 */ /* 0x000fe2000800063f */
[-C--:B------:R-:W-:Y:S01]  /*2c50*/  LEA R8, P4, R11, R18.reuse, 0x1 ;  /* 0x000000120b087211 */ /* 0x080fe200078808ff */
[----:B------:R-:W-:Y:S01]  /*2c60*/  UIMAD.WIDE UR4, UR4, 0x4, URZ ;  /* 0x00000004040478a5 */ /* 0x000fe2000f8e023f */
[----:B------:R-:W-:Y:S01]  /*2c70*/  LEA R10, P3, R13, R18, 0x1 ;  /* 0x000000120d0a7211 */ /* 0x000fe200078608ff */
[----:B------:R-:W-:Y:S01]  /*2c80*/  IMAD R23, R16, 0x8, R22 ;  /* 0x0000000810177824 */ /* 0x000fe200078e0216 */
[----:B------:R-:W-:Y:S02]  /*2c90*/  LEA.HI.X.SX32 R7, R9, R24, 0x1, P6 ;  /* 0x0000001809077211 */ /* 0x000fe400030f0eff */
[----:B------:R-:W-:Y:S02]  /*2ca0*/  LEA R12, P6, R15, R18, 0x1 ;  /* 0x000000120f0c7211 */ /* 0x000fe400078c08ff */
[----:B------:R-:W-:Y:S01]  /*2cb0*/  LEA.HI.X.SX32 R9, R11, R24, 0x1, P4 ;  /* 0x000000180b097211 */ /* 0x000fe200020f0eff */
[----:B--2---:R1:W-:Y:S01]  /*2cc0*/  STG.E.U16 desc[UR10][R6.64], R25 ;  /* 0x0000001906007986 */ /* 0x0043e2000c10150a */
[----:B------:R-:W-:-:S02]  /*2cd0*/  LEA R14, P4, R17, R18, 0x1 ;  /* 0x00000012110e7211 */ /* 0x000fc400078808ff */
[----:B------:R-:W-:Y:S02]  /*2ce0*/  LEA.HI.X.SX32 R11, R13, R24, 0x1, P3 ;  /* 0x000000180d0b7211 */ /* 0x000fe400018f0eff */
[----:B------:R-:W-:Y:S02]  /*2cf0*/  LEA R16, P3, R19, R18, 0x1 ;  /* 0x0000001213107211 */ /* 0x000fe400078608ff */
[----:B------:R-:W-:Y:S02]  /*2d00*/  LEA.HI.X.SX32 R13, R15, R24, 0x1, P6 ;  /* 0x000000180f0d7211 */ /* 0x000fe400030f0eff */
[----:B---3--:R-:W-:Y:S02]  /*2d10*/  LEA R4, P6, R22, R18, 0x1 ;  /* 0x0000001216047211 */ /* 0x008fe400078c08ff */
[----:B------:R-:W-:Y:S02]  /*2d20*/  LEA.HI.X.SX32 R15, R17, R24, 0x1, P4 ;  /* 0x00000018110f7211 */ /* 0x000fe400020f0eff */
[----:B------:R-:W-:-:S02]  /*2d30*/  LEA R18, P4, R23, R18, 0x1 ;  /* 0x0000001217127211 */ /* 0x000fc400078808ff */
[-C--:B------:R-:W-:Y:S02]  /*2d40*/  LEA.HI.X.SX32 R17, R19, R24.reuse, 0x1, P3 ;  /* 0x0000001813117211 */ /* 0x080fe400018f0eff */
[----:B------:R-:W-:Y:S02]  /*2d50*/  FSETP.NEU.AND P3, PT, R5, RZ, PT ;  /* 0x000000ff0500720b */ /* 0x000fe40003f6d000 */
[-C--:B------:R-:W-:Y:S02]  /*2d60*/  LEA.HI.X.SX32 R5, R22, R24.reuse, 0x1, P6 ;  /* 0x0000001816057211 */ /* 0x080fe400030f0eff */
[----:B------:R-:W-:Y:S02]  /*2d70*/  LEA.HI.X.SX32 R19, R23, R24, 0x1, P4 ;  /* 0x0000001817137211 */ /* 0x000fe400020f0eff */
[----:B------:R-:W-:Y:S01]  /*2d80*/  PRMT R24, R25, 0x7632, R24 ;  /* 0x0000763219187816 */ /* 0x000fe20000000018 */
[----:B------:R-:W0:Y:S01]  /*2d90*/  LDC.64 R22, c[0x0][0x230] ;  /* 0x00008c00ff167b82 */ /* 0x000e220000000a00 */
[----:B-1----:R-:W-:-:S02]  /*2da0*/  PRMT R7, R27, 0x7632, R7 ;  /* 0x000076321b077816 */ /* 0x002fc40000000007 */
[----:B----4-:R-:W-:Y:S01]  /*2db0*/  PRMT R6, R31, 0x7632, R6 ;  /* 0x000076321f067816 */ /* 0x010fe20000000006 */
[----:B------:R1:W-:Y:S01]  /*2dc0*/  STG.E.U16 desc[UR10][R8.64], R24 ;  /* 0x0000001808007986 */ /* 0x0003e2000c10150a */
[----:B------:R-:W-:Y:S02]  /*2dd0*/  FSEL R3, R3, -INF , P1 ;  /* 0xff80000003037808 */ /* 0x000fe40000800000 */
[----:B------:R-:W-:Y:S01]  /*2de0*/  FSEL R20, R20, -INF , P0 ;  /* 0xff80000014147808 */ /* 0x000fe20000000000 */
[----:B------:R2:W-:Y:S01]  /*2df0*/  STG.E.U16 desc[UR10][R10.64], R27 ;  /* 0x0000001b0a007986 */ /* 0x0005e2000c10150a */
[----:B------:R-:W-:Y:S02]  /*2e00*/  FSEL R21, R21, -INF , P3 ;  /* 0xff80000015157808 */ /* 0x000fe40001800000 */
[----:B------:R-:W-:Y:S01]  /*2e10*/  LEA R78, R78, UR6, 0x2 ;  /* 0x000000064e4e7c11 */ /* 0x000fe2000f8e10ff */
[----:B------:R-:W-:Y:S04]  /*2e20*/  STG.E.U16 desc[UR10][R12.64], R7 ;  /* 0x000000070c007986 */ /* 0x000fe8000c10150a */
[----:B------:R-:W-:Y:S01]  /*2e30*/  STG.E.U16 desc[UR10][R14.64], R29 ;  /* 0x0000001d0e007986 */ /* 0x000fe2000c10150a */
[----:B-1----:R-:W-:Y:S01]  /*2e40*/  FFMA R8, R0, 0.69314718246459960938, R55 ;  /* 0x3f31721800087823 */ /* 0x002fe20000000037 */
[----:B------:R-:W-:Y:S01]  /*2e50*/  FFMA R9, R3, 0.69314718246459960938, R54 ;  /* 0x3f31721803097823 */ /* 0x000fe20000000036 */
[----:B--2---:R-:W-:Y:S01]  /*2e60*/  PRMT R11, R29, 0x7632, R11 ;  /* 0x000076321d0b7816 */ /* 0x004fe2000000000b */
[----:B------:R-:W-:-:S04]  /*2e70*/  FFMA R10, R20, 0.69314718246459960938, R53 ;  /* 0x3f317218140a7823 */ /* 0x000fc80000000035 */
[----:B------:R1:W-:Y:S04]  /*2e80*/  STG.E.U16 desc[UR10][R16.64], R11 ;  /* 0x0000000b10007986 */ /* 0x0003e8000c10150a */
[----:B------:R2:W-:Y:S04]  /*2e90*/  STG.E.U16 desc[UR10][R4.64], R31 ;  /* 0x0000001f04007986 */ /* 0x0005e8000c10150a */
[----:B------:R3:W-:Y:S01]  /*2ea0*/  STG.E.U16 desc[UR10][R18.64], R6 ;  /* 0x0000000612007986 */ /* 0x0007e2000c10150a */
[----:B-1----:R-:W-:Y:S01]  /*2eb0*/  FFMA R11, R21, 0.69314718246459960938, R52 ;  /* 0x3f317218150b7823 */ /* 0x002fe20000000034 */
[----:B------:R-:W-:Y:S01]  /*2ec0*/  BAR.SYNC.DEFER_BLOCKING 0x0 ;  /* 0x0000000000007b1d */ /* 0x000fe20000010000 */
[----:B--2---:R-:W-:-:S02]  /*2ed0*/  IMAD.SHL.U32 R5, R76, 0x4, RZ ;  /* 0x000000044c057824 */ /* 0x004fc400078e00ff */
[----:B------:R-:W-:-:S03]  /*2ee0*/  IMAD.HI R76, R76, 0x4, RZ ;  /* 0x000000044c4c7827 */ /* 0x000fc600078e02ff */
[----:B0-----:R-:W-:-:S04]  /*2ef0*/  IADD3 R4, P0, P1, R5, UR7, R22 ;  /* 0x0000000705047c10 */ /* 0x001fc8000f91e016 */
[----:B------:R-:W-:Y:S01]  /*2f00*/  IADD3.X R5, R76, UR5, R23, P0, P1 ;  /* 0x000000054c057c10 */ /* 0x000fe200087e2417 */
[----:B------:R3:W-:Y:S01]  /*2f10*/  STS.128 [R78], R8 ;  /* 0x000000084e007388 */ /* 0x0007e20000000c00 */
[----:B------:R-:W-:Y:S06]  /*2f20*/  BAR.SYNC.DEFER_BLOCKING 0x0 ;  /* 0x0000000000007b1d */ /* 0x000fec0000010000 */
[----:B------:R-:W-:Y:S05]  /*2f30*/  @P5 EXIT ;  /* 0x000000000000594d */ /* 0x000fea0003800000 */
[----:B------:R-:W0:Y:S04]  /*2f40*/  LDS R3, [R2] ;  /* 0x0000000002037984 */ /* 0x000e280000000800 */
[----:B0-----:R-:W-:Y:S01]  /*2f50*/  STG.E desc[UR10][R4.64], R3 ;  /* 0x0000000304007986 */ /* 0x001fe2000c10190a */
[----:B------:R-:W-:Y:S05]  /*2f60*/  EXIT ;  /* 0x000000000000794d */ /* 0x000fea0003800000 */
.L_x_2:
[----:B------:R-:W-:-:S00]  /*2f70*/  BRA `(.L_x_2) ;  /* 0xfffffffc00fc7947 */ /* 0x000fc0000383ffff */
[----:B------:R-:W-:-:S00]  /*2f80*/  NOP ;  /* 0x0000000000007918 */ /* 0x000fc00000000000 */
[----:B------:R-:W-:-:S00]  /*2f90*/  NOP ;  /* 0x0000000000007918 */ /* 0x000fc00000000000 */
[----:B------:R-:W-:-:S00]  /*2fa0*/  NOP ;  /* 0x0000000000007918 */ /* 0x000fc00000000000 */
[----:B------:R-:W-:-:S00]  /*2fb0*/  NOP ;  /* 0x0000000000007918 */ /* 0x000fc00000000000 */
[----:B------:R-:W-:-:S00]  /*2fc0*/  NOP ;  /* 0x0000000000007918 */ /* 0x000fc00000000000 */
[----:B------:R-:W-:-:S00]  /*2fd0*/  NOP ;  /* 0x0000000000007918 */ /* 0x000fc00000000000 */
[----:B------:R-:W-:-:S00]  /*2fe0*/  NOP ;  /* 0x0000000000007918 */ /* 0x000fc00000000000 */
[----:B------:R-:W-:-:S00]  /*2ff0*/  NOP ;  /* 0x0000000000007918 */ /* 0x000fc00000000000 */
.L_x_3:


//--------------------- .nv.global.init           --------------------------
	.section	.nv.global.init,"aw",@progbits
.nv.global.init:
	.type		_$_str,@object
	.size		_$_str,(.L_0 - _$_str)
_$_str:
        /*0000*/ 	.byte	0x5f, 0x5f, 0x43, 0x55, 0x44, 0x41, 0x5f, 0x46, 0x54, 0x5a, 0x00
.L_0:


//--------------------- .nv.shared.attn_fwd       --------------------------
	.section	.nv.shared.attn_fwd,"aw",@nobits
	.sectionflags	@""
	.align	16
	.zero		1024


//--------------------- .nv.shared.reserved.0     --------------------------
	.section	.nv.shared.reserved.0,"aw",@nobits
	.weak		__nv_reservedSMEM_offset_0_alias
	.size		__nv_reservedSMEM_offset_0_alias, 0, 0
	.other		__nv_reservedSMEM_offset_0_alias,@"STO_CUDA_RESERVED_SHARED STV_DEFAULT"
__nv_reservedSMEM_offset_0_alias:
	.zero		0


//--------------------- .nv.constant0.attn_fwd    --------------------------
	.section	.nv.constant0.attn_fwd,"a",@progbits
	.sectionflags	@""
	.align	4
.nv.constant0.attn_fwd:
	.zero		664


//--------------------- SYMBOLS --------------------------

	.type		.nv.reservedSmem.offset0,@object
	.size		.nv.reservedSmem.offset0,0x4
